def attn_fwd(
    Q,
    K,
    V,
    Out,
    Lse,
    sm_scale,
    stride_qz,
    stride_qh,
    stride_qm,
    stride_qk,
    stride_kz,
    stride_kh,
    stride_kn,
    stride_kk,
    stride_vz,
    stride_vh,
    stride_vn,
    stride_vk,
    stride_oz,
    stride_oh,
    stride_om,
    stride_ok,
    seqlen_q,
    seqlen_k,
    BLOCK_M: tl.constexpr,
    BLOCK_N: tl.constexpr,
    HEAD_DIM: tl.constexpr,
    CAUSAL: tl.constexpr,
):
    start_m = tl.program_id(0)
    off_hz = tl.program_id(1)
    q_off = off_hz * stride_qh
    k_off = off_hz * stride_kh
    v_off = off_hz * stride_vh
    offs_m = start_m * BLOCK_M + tl.arange(0, BLOCK_M)
    offs_d = tl.arange(0, HEAD_DIM)
    offs_n = tl.arange(0, BLOCK_N)
    q_ptrs = Q + q_off + offs_m[:, None] * stride_qm + offs_d[None, :] * stride_qk
    k_ptrs = K + k_off + offs_d[:, None] * stride_kk + offs_n[None, :] * stride_kn
    v_ptrs = V + v_off + offs_n[:, None] * stride_vn + offs_d[None, :] * stride_vk
    m_i = tl.full([BLOCK_M], float("-inf"), dtype=tl.float32)
    l_i = tl.zeros([BLOCK_M], dtype=tl.float32) + 1.0
    acc = tl.zeros([BLOCK_M, HEAD_DIM], dtype=tl.float32)
    q = tl.load(q_ptrs)
    acc, l_i, m_i = _attn_fwd_inner(
        acc,
        l_i,
        m_i,
        q,
        k_ptrs,
        v_ptrs,
        sm_scale,
        stride_kn,
        stride_vn,
        start_m,
        seqlen_k,
        BLOCK_M,
        BLOCK_N,
        HEAD_DIM,
        CAUSAL,
    )
    acc = acc / l_i[:, None]
    lse = m_i + tl.math.log2(l_i) / 1.4426950408889634
    o_ptrs = (
        Out
        + off_hz * stride_oh
        + offs_m[:, None] * stride_om
        + offs_d[None, :] * stride_ok
    )
    tl.store(o_ptrs, acc.to(Out.dtype.element_ty))
    tl.store(Lse + off_hz * seqlen_q + offs_m, lse)

# config = {"BLOCK_M": 32, "BLOCK_N": 16, "HEAD_DIM": 512, "arch": "sm_90", "causal": true, "dtype": "bf16", "num_stages": 2, "num_warps": 8}
# arch = sm_90


// ===== COMPILED SASS (sm_90a) =====

	.target	sm_90a

	.elftype	@"ET_EXEC"


//--------------------- .note.nv.tkinfo           --------------------------
	.section	.note.nv.tkinfo,"",@"SHT_NOTE"
	.sectionflags	@"SHF_NOTE_NV_TKINFO"
	.tkinfo
        /*0018*/ 	.word	0x00000002
        /*0030*/ 	.string	""
        /*0030*/ 	.string	"ptxas"
        /*0030*/ 	.string	"Cuda compilation tools, release 13.0, V13.0.88"
        /*0030*/ 	.string	"Build cuda_13.0.r13.0/compiler.36424714_0"
        /*0030*/ 	.string	"-v  -suppress-debug-info  -lineinfo  -arch sm_90a "



//--------------------- .note.nv.cuinfo           --------------------------
	.section	.note.nv.cuinfo,"",@"SHT_NOTE"
	.sectionflags	@"SHF_NOTE_NV_CUINFO"
        /*0018*/ 	.short	0x0002
        /*001a*/ 	.short	0x005a
        /*001c*/ 	.short	0x0082
	.zero		2


//--------------------- .nv.info                  --------------------------
	.section	.nv.info,"",@"SHT_CUDA_INFO"
	.align	4


	//----- nvinfo : EIATTR_REGCOUNT
	.align		4
        /*0000*/ 	.byte	0x04, 0x2f
        /*0002*/ 	.short	(.L_2 - .L_1)
	.align		4
.L_1:
        /*0004*/ 	.word	index@(attn_fwd)
        /*0008*/ 	.word	0x000000ff


	//----- nvinfo : EIATTR_FRAME_SIZE
	.align		4
.L_2:
        /*000c*/ 	.byte	0x04, 0x11
        /*000e*/ 	.short	(.L_4 - .L_3)
	.align		4
.L_3:
        /*0010*/ 	.word	index@(attn_fwd)
        /*0014*/ 	.word	0x00000028


	//----- nvinfo : EIATTR_MIN_STACK_SIZE
	.align		4
.L_4:
        /*0018*/ 	.byte	0x04, 0x12
        /*001a*/ 	.short	(.L_6 - .L_5)
	.align		4
.L_5:
        /*001c*/ 	.word	index@(attn_fwd)
        /*0020*/ 	.word	0x00000028
.L_6:


//--------------------- .nv.compat                --------------------------
	.section	.nv.compat,"",@"SHT_CUDA_COMPAT_INFO"
	.align	4
        /*0000*/ 	.byte	0x02, 0x09, 0x01, 0x00, 0x02, 0x02, 0x01, 0x00, 0x02, 0x05, 0x05, 0x00, 0x03, 0x07, 0x01, 0x01
        /*0010*/ 	.byte	0x02, 0x03, 0x00, 0x00, 0x02, 0x06, 0x01, 0x00, 0x04, 0x0b, 0x08, 0x00, 0x00, 0x00, 0x00, 0x00
        /*0020*/ 	.byte	0x00, 0x00, 0x00, 0x00


//--------------------- .nv.info.attn_fwd         --------------------------
	.section	.nv.info.attn_fwd,"",@"SHT_CUDA_INFO"
	.sectionflags	@""
	.align	4


	//----- nvinfo : EIATTR_CUDA_API_VERSION
	.align		4
        /*0000*/ 	.byte	0x04, 0x37
        /*0002*/ 	.short	(.L_8 - .L_7)
.L_7:
        /*0004*/ 	.word	0x00000082


	//----- nvinfo : EIATTR_KPARAM_INFO
	.align		4
.L_8:
        /*0008*/ 	.byte	0x04, 0x17
        /*000a*/ 	.short	(.L_10 - .L_9)
.L_9:
        /*000c*/ 	.word	0x00000000
        /*0010*/ 	.short	0x0019
        /*0012*/ 	.short	0x0080
        /*0014*/ 	.byte	0x00, 0xf4, 0x21, 0x00


	//----- nvinfo : EIATTR_KPARAM_INFO
	.align		4
.L_10:
        /*0018*/ 	.byte	0x04, 0x17
        /*001a*/ 	.short	(.L_12 - .L_11)
.L_11:
        /*001c*/ 	.word	0x00000000
        /*0020*/ 	.short	0x0018
        /*0022*/ 	.short	0x0078
        /*0024*/ 	.byte	0x00, 0xf4, 0x21, 0x00


	//----- nvinfo : EIATTR_KPARAM_INFO
	.align		4
.L_12:
        /*0028*/ 	.byte	0x04, 0x17
        /*002a*/ 	.short	(.L_14 - .L_13)
.L_13:
        /*002c*/ 	.word	0x00000000
        /*0030*/ 	.short	0x0017
        /*0032*/ 	.short	0x0070
        /*0034*/ 	.byte	0x00, 0xf0, 0x11, 0x00


	//----- nvinfo : EIATTR_KPARAM_INFO
	.align		4
.L_14:
        /*0038*/ 	.byte	0x04, 0x17
        /*003a*/ 	.short	(.L_16 - .L_15)
.L_15:
        /*003c*/ 	.word	0x00000000
        /*0040*/ 	.short	0x0016
        /*0042*/ 	.short	0x006c
        /*0044*/ 	.byte	0x00, 0xf0, 0x11, 0x00


	//----- nvinfo : EIATTR_KPARAM_INFO
	.align		4
.L_16:
        /*0048*/ 	.byte	0x04, 0x17
        /*004a*/ 	.short	(.L_18 - .L_17)
.L_17:
        /*004c*/ 	.word	0x00000000
        /*0050*/ 	.short	0x0015
        /*0052*/ 	.short	0x0068
        /*0054*/ 	.byte	0x00, 0xf0, 0x11, 0x00


	//----- nvinfo : EIATTR_KPARAM_INFO
	.align		4
.L_18:
        /*0058*/ 	.byte	0x04, 0x17
        /*005a*/ 	.short	(.L_20 - .L_19)
.L_19:
        /*005c*/ 	.word	0x00000000
        /*0060*/ 	.short	0x0014
        /*0062*/ 	.short	0x0064
        /*0064*/ 	.byte	0x00, 0xf0, 0x11, 0x00


	//----- nvinfo : EIATTR_KPARAM_INFO
	.align		4
.L_20:
        /*0068*/ 	.byte	0x04, 0x17
        /*006a*/ 	.short	(.L_22 - .L_21)
.L_21:
        /*006c*/ 	.word	0x00000000
        /*0070*/ 	.short	0x0013
        /*0072*/ 	.short	0x0060
        /*0074*/ 	.byte	0x00, 0xf0, 0x11, 0x00


	//----- nvinfo : EIATTR_KPARAM_INFO
	.align		4
.L_22:
        /*0078*/ 	.byte	0x04, 0x17
        /*007a*/ 	.short	(.L_24 - .L_23)
.L_23:
        /*007c*/ 	.word	0x00000000
        /*0080*/ 	.short	0x0012
        /*0082*/ 	.short	0x005c
        /*0084*/ 	.byte	0x00, 0xf0, 0x11, 0x00


	//----- nvinfo : EIATTR_KPARAM_INFO
	.align		4
.L_24:
        /*0088*/ 	.byte	0x04, 0x17
        /*008a*/ 	.short	(.L_26 - .L_25)
.L_25:
        /*008c*/ 	.word	0x00000000
        /*0090*/ 	.short	0x0011
        /*0092*/ 	.short	0x0058
        /*0094*/ 	.byte	0x00, 0xf0, 0x11, 0x00


	//----- nvinfo : EIATTR_KPARAM_INFO
	.align		4
.L_26:
        /*0098*/ 	.byte	0x04, 0x17
        /*009a*/ 	.short	(.L_28 - .L_27)
.L_27:
        /*009c*/ 	.word	0x00000000
        /*00a0*/ 	.short	0x0010
        /*00a2*/ 	.short	0x0054
        /*00a4*/ 	.byte	0x00, 0xf0, 0x11, 0x00


	//----- nvinfo : EIATTR_KPARAM_INFO
	.align		4
.L_28:
        /*00a8*/ 	.byte	0x04, 0x17
        /*00aa*/ 	.short	(.L_30 - .L_29)
.L_29:
        /*00ac*/ 	.word	0x00000000
        /*00b0*/ 	.short	0x000f
        /*00b2*/ 	.short	0x0050
        /*00b4*/ 	.byte	0x00, 0xf0, 0x11, 0x00


	//----- nvinfo : EIATTR_KPARAM_INFO
	.align		4
.L_30:
        /*00b8*/ 	.byte	0x04, 0x17
        /*00ba*/ 	.short	(.L_32 - .L_31)
.L_31:
        /*00bc*/ 	.word	0x00000000
        /*00c0*/ 	.short	0x000e
        /*00c2*/ 	.short	0x004c
        /*00c4*/ 	.byte	0x00, 0xf0, 0x11, 0x00


	//----- nvinfo : EIATTR_KPARAM_INFO
	.align		4
.L_32:
        /*00c8*/ 	.byte	0x04, 0x17
        /*00ca*/ 	.short	(.L_34 - .L_33)
.L_33:
        /*00cc*/ 	.word	0x00000000
        /*00d0*/ 	.short	0x000d
        /*00d2*/ 	.short	0x0048
        /*00d4*/ 	.byte	0x00, 0xf0, 0x11, 0x00


	//----- nvinfo : EIATTR_KPARAM_INFO
	.align		4
.L_34:
        /*00d8*/ 	.byte	0x04, 0x17
        /*00da*/ 	.short	(.L_36 - .L_35)
.L_35:
        /*00dc*/ 	.word	0x00000000
        /*00e0*/ 	.short	0x000c
        /*00e2*/ 	.short	0x0044
        /*00e4*/ 	.byte	0x00, 0xf0, 0x11, 0x00


	//----- nvinfo : EIATTR_KPARAM_INFO
	.align		4
.L_36:
        /*00e8*/ 	.byte	0x04, 0x17
        /*00ea*/ 	.short	(.L_38 - .L_37)
.L_37:
        /*00ec*/ 	.word	0x00000000
        /*00f0*/ 	.short	0x000b
        /*00f2*/ 	.short	0x0040
        /*00f4*/ 	.byte	0x00, 0xf0, 0x11, 0x00


	//----- nvinfo : EIATTR_KPARAM_INFO
	.align		4
.L_38:
        /*00f8*/ 	.byte	0x04, 0x17
        /*00fa*/ 	.short	(.L_40 - .L_39)
.L_39:
        /*00fc*/ 	.word	0x00000000
        /*0100*/ 	.short	0x000a
        /*0102*/ 	.short	0x003c
        /*0104*/ 	.byte	0x00, 0xf0, 0x11, 0x00


	//----- nvinfo : EIATTR_KPARAM_INFO
	.align		4
.L_40:
        /*0108*/ 	.byte	0x04, 0x17
        /*010a*/ 	.short	(.L_42 - .L_41)
.L_41:
        /*010c*/ 	.word	0x00000000
        /*0110*/ 	.short	0x0009
        /*0112*/ 	.short	0x0038
        /*0114*/ 	.byte	0x00, 0xf0, 0x11, 0x00


	//----- nvinfo : EIATTR_KPARAM_INFO
	.align		4
.L_42:
        /*0118*/ 	.byte	0x04, 0x17
        /*011a*/ 	.short	(.L_44 - .L_43)
.L_43:
        /*011c*/ 	.word	0x00000000
        /*0120*/ 	.short	0x0008
        /*0122*/ 	.short	0x0034
        /*0124*/ 	.byte	0x00, 0xf0, 0x11, 0x00


	//----- nvinfo : EIATTR_KPARAM_INFO
	.align		4
.L_44:
        /*0128*/ 	.byte	0x04, 0x17
        /*012a*/ 	.short	(.L_46 - .L_45)
.L_45:
        /*012c*/ 	.word	0x00000000
        /*0130*/ 	.short	0x0007
        /*0132*/ 	.short	0x0030
        /*0134*/ 	.byte	0x00, 0xf0, 0x11, 0x00


	//----- nvinfo : EIATTR_KPARAM_INFO
	.align		4
.L_46:
        /*0138*/ 	.byte	0x04, 0x17
        /*013a*/ 	.short	(.L_48 - .L_47)
.L_47:
        /*013c*/ 	.word	0x00000000
        /*0140*/ 	.short	0x0006
        /*0142*/ 	.short	0x002c
        /*0144*/ 	.byte	0x00, 0xf0, 0x11, 0x00


	//----- nvinfo : EIATTR_KPARAM_INFO
	.align		4
.L_48:
        /*0148*/ 	.byte	0x04, 0x17
        /*014a*/ 	.short	(.L_50 - .L_49)
.L_49:
        /*014c*/ 	.word	0x00000000
        /*0150*/ 	.short	0x0005
        /*0152*/ 	.short	0x0028
        /*0154*/ 	.byte	0x00, 0xf0, 0x11, 0x00


	//----- nvinfo : EIATTR_KPARAM_INFO
	.align		4
.L_50:
        /*0158*/ 	.byte	0x04, 0x17
        /*015a*/ 	.short	(.L_52 - .L_51)
.L_51:
        /*015c*/ 	.word	0x00000000
        /*0160*/ 	.short	0x0004
        /*0162*/ 	.short	0x0020
        /*0164*/ 	.byte	0x00, 0xf4, 0x21, 0x00


	//----- nvinfo : EIATTR_KPARAM_INFO
	.align		4
.L_52:
        /*0168*/ 	.byte	0x04, 0x17
        /*016a*/ 	.short	(.L_54 - .L_53)
.L_53:
        /*016c*/ 	.word	0x00000000
        /*0170*/ 	.short	0x0003
        /*0172*/ 	.short	0x0018
        /*0174*/ 	.byte	0x00, 0xf4, 0x21, 0x00


	//----- nvinfo : EIATTR_KPARAM_INFO
	.align		4
.L_54:
        /*0178*/ 	.byte	0x04, 0x17
        /*017a*/ 	.short	(.L_56 - .L_55)
.L_55:
        /*017c*/ 	.word	0x00000000
        /*0180*/ 	.short	0x0002
        /*0182*/ 	.short	0x0010
        /*0184*/ 	.byte	0x00, 0xf4, 0x21, 0x00


	//----- nvinfo : EIATTR_KPARAM_INFO
	.align		4
.L_56:
        /*0188*/ 	.byte	0x04, 0x17
        /*018a*/ 	.short	(.L_58 - .L_57)
.L_57:
        /*018c*/ 	.word	0x00000000
        /*0190*/ 	.short	0x0001
        /*0192*/ 	.short	0x0008
        /*0194*/ 	.byte	0x00, 0xf4, 0x21, 0x00


	//----- nvinfo : EIATTR_KPARAM_INFO
	.align		4
.L_58:
        /*0198*/ 	.byte	0x04, 0x17
        /*019a*/ 	.short	(.L_60 - .L_59)
.L_59:
        /*019c*/ 	.word	0x00000000
        /*01a0*/ 	.short	0x0000
        /*01a2*/ 	.short	0x0000
        /*01a4*/ 	.byte	0x00, 0xf4, 0x21, 0x00


	//----- nvinfo : EIATTR_SPARSE_MMA_MASK
	.align		4
.L_60:
        /*01a8*/ 	.byte	0x03, 0x50
        /*01aa*/ 	.short	0x0000


	//----- nvinfo : EIATTR_MAXREG_COUNT
	.align		4
        /*01ac*/ 	.byte	0x03, 0x1b
        /*01ae*/ 	.short	0x00ff


	//----- nvinfo : EIATTR_NUM_BARRIERS
	.align		4
        /*01b0*/ 	.byte	0x02, 0x4c
        /*01b2*/ 	.byte	0x01
	.zero		1


	//----- nvinfo : EIATTR_ANNOTATIONS
	.align		4
        /*01b4*/ 	.byte	0x04, 0x55
        /*01b6*/ 	.short	(.L_62 - .L_61)


	//   ....[0]....
.L_61:
        /*01b8*/ 	.word	0x00000001
        /*01bc*/ 	.byte	0xf0, 0x25, 0x00, 0x00, 0x01, 0x00, 0x00, 0x00, 0x20, 0x26, 0x00, 0x00, 0x01, 0x00, 0x00, 0x00
        /*01cc*/ 	.byte	0x40, 0x26, 0x00, 0x00, 0x01, 0x00, 0x00, 0x00, 0x60, 0x26, 0x00, 0x00, 0x01, 0x00, 0x00, 0x00
        /*01dc*/ 	.byte	0x80, 0x26, 0x00, 0x00, 0x01, 0x00, 0x00, 0x00, 0x50, 0x27, 0x00, 0x00, 0x01, 0x00, 0x00, 0x00
        /*01ec*/ 	.byte	0x60, 0x27, 0x00, 0x00, 0x01, 0x00, 0x00, 0x00, 0x70, 0x27, 0x00, 0x00, 0x01, 0x00, 0x00, 0x00
        /*01fc*/ 	.byte	0x80, 0x27, 0x00, 0x00, 0x01, 0x00, 0x00, 0x00, 0x90, 0x27, 0x00, 0x00


	//----- nvinfo : EIATTR_MERCURY_ISA_VERSION
	.align		4
.L_62:
        /*0208*/ 	.byte	0x03, 0x5f
        /*020a*/ 	.short	0x0101


	//----- nvinfo : EIATTR_COOP_GROUP_MASK_REGIDS
	.align		4
        /*020c*/ 	.byte	0x04, 0x29
        /*020e*/ 	.short	(.L_64 - .L_63)


	//   ....[0]....
.L_63:
        /*0210*/ 	.word	0xffffffff


	//   ....[1]....
        /*0214*/ 	.word	0xffffffff


	//   ....[2]....
        /*0218*/ 	.word	0xffffffff


	//   ....[3]....
        /*021c*/ 	.word	0xffffffff


	//   ....[4]....
        /*0220*/ 	.word	0xffffffff


	//   ....[5]....
        /*0224*/ 	.word	0xffffffff


	//   ....[6]....
        /*0228*/ 	.word	0xffffffff


	//   ....[7]....
        /*022c*/ 	.word	0xffffffff


	//   ....[8]....
        /*0230*/ 	.word	0xffffffff


	//   ....[9]....
        /*0234*/ 	.word	0xffffffff


	//   ....[10]....
        /*0238*/ 	.word	0xffffffff


	//   ....[11]....
        /*023c*/ 	.word	0xffffffff


	//   ....[12]....
        /*0240*/ 	.word	0xffffffff


	//   ....[13]....
        /*0244*/ 	.word	0xffffffff


	//   ....[14]....
        /*0248*/ 	.word	0xffffffff


	//   ....[15]....
        /*024c*/ 	.word	0xffffffff


	//   ....[16]....
        /*0250*/ 	.word	0xffffffff


	//   ....[17]....
        /*0254*/ 	.word	0xffffffff


	//----- nvinfo : EIATTR_COOP_GROUP_INSTR_OFFSETS
	.align		4
.L_64:
        /*0258*/ 	.byte	0x04, 0x28
        /*025a*/ 	.short	(.L_66 - .L_65)


	//   ....[0]....
.L_65:
        /*025c*/ 	.word	0x00003bc0


	//   ....[1]....
        /*0260*/ 	.word	0x00003bf0


	//   ....[2]....
        /*0264*/ 	.word	0x00003c20


	//   ....[3]....
        /*0268*/ 	.word	0x00003c30


	//   ....[4]....
        /*026c*/ 	.word	0x00003c70


	//   ....[5]....
        /*0270*/ 	.word	0x00003ca0


	//   ....[6]....
        /*0274*/ 	.word	0x00003cb0


	//   ....[7]....
        /*0278*/ 	.word	0x00003cc0


	//   ....[8]....
        /*027c*/ 	.word	0x00003e60


	//   ....[9]....
        /*0280*/ 	.word	0x000040d0


	//   ....[10]....
        /*0284*/ 	.word	0x000040e0


	//   ....[11]....
        /*0288*/ 	.word	0x00004100


	//   ....[12]....
        /*028c*/ 	.word	0x00004110


	//   ....[13]....
        /*0290*/ 	.word	0x00004140


	//   ....[14]....
        /*0294*/ 	.word	0x00004160


	//   ....[15]....
        /*0298*/ 	.word	0x00004180


	//   ....[16]....
        /*029c*/ 	.word	0x00004190


	//   ....[17]....
        /*02a0*/ 	.word	0x00004270


	//----- nvinfo : EIATTR_EXIT_INSTR_OFFSETS
	.align		4
.L_66:
        /*02a4*/ 	.byte	0x04, 0x1c
        /*02a6*/ 	.short	(.L_68 - .L_67)


	//   ....[0]....
.L_67:
        /*02a8*/ 	.word	0x00008000


	//   ....[1]....
        /*02ac*/ 	.word	0x00008030


	//----- nvinfo : EIATTR_REQNTID
	.align		4
.L_68:
        /*02b0*/ 	.byte	0x04, 0x10
        /*02b2*/ 	.short	(.L_70 - .L_69)
.L_69:
        /*02b4*/ 	.word	0x00000100
        /*02b8*/ 	.word	0x00000001
        /*02bc*/ 	.word	0x00000001


	//----- nvinfo : EIATTR_CBANK_PARAM_SIZE
	.align		4
.L_70:
        /*02c0*/ 	.byte	0x03, 0x19
        /*02c2*/ 	.short	0x0088


	//----- nvinfo : EIATTR_PARAM_CBANK
	.align		4
        /*02c4*/ 	.byte	0x04, 0x0a
        /*02c6*/ 	.short	(.L_72 - .L_71)
	.align		4
.L_71:
        /*02c8*/ 	.word	index@(.nv.constant0.attn_fwd)
        /*02cc*/ 	.short	0x0210
        /*02ce*/ 	.short	0x0088


	//----- nvinfo : EIATTR_SW_WAR
	.align		4
.L_72:
        /*02d0*/ 	.byte	0x04, 0x36
        /*02d2*/ 	.short	(.L_74 - .L_73)
.L_73:
        /*02d4*/ 	.word	0x00000008
.L_74:


//--------------------- .nv.callgraph             --------------------------
	.section	.nv.callgraph,"",@"SHT_CUDA_CALLGRAPH"
	.align	4
	.sectionentsize	8
	.align		4
        /*0000*/ 	.word	0x00000000
	.align		4
        /*0004*/ 	.word	0xffffffff
	.align		4
        /*0008*/ 	.word	0x00000000
	.align		4
        /*000c*/ 	.word	0xfffffffe
	.align		4
        /*0010*/ 	.word	0x00000000
	.align		4
        /*0014*/ 	.word	0xfffffffd
	.align		4
        /*0018*/ 	.word	0x00000000
	.align		4
        /*001c*/ 	.word	0xfffffffc


//--------------------- .nv.constant4             --------------------------
	.section	.nv.constant4,"a",@progbits
	.align	8
	.align		8
.nv.constant4:
        /*0000*/ 	.dword	_$_str


//--------------------- .text.attn_fwd            --------------------------
	.section	.text.attn_fwd,"ax",@progbits
	.align	128
        .global         attn_fwd
        .type           attn_fwd,@function
        .size           attn_fwd,(.L_x_3 - attn_fwd)
        .other          attn_fwd,@"STO_CUDA_ENTRY STV_DEFAULT"
attn_fwd:
.text.attn_fwd:
[----:B------:R-:W0:Y:S01]  /*0000*/  LDC R1, c[0x0][0x28] ;  /* 0x00000a00ff017b82 */ /* 0x000e220000000800 */
[----:B------:R-:W1:Y:S07]  /*0010*/  S2R R3, SR_CTAID.X ;  /* 0x0000000000037919 */ /* 0x000e6e0000002500 */
[----:B------:R-:W2:Y:S01]  /*0020*/  S2UR UR7, SR_CTAID.Y ;  /* 0x00000000000779c3 */ /* 0x000ea20000002600 */
[----:B------:R-:W-:Y:S01]  /*0030*/  ULDC.64 UR4, c[0x0][0x240] ;  /* 0x0000900000047ab9 */ /* 0x000fe20000000a00 */
[----:B------:R-:W-:Y:S01]  /*0040*/  ULDC.64 UR10, c[0x0][0x208] ;  /* 0x00008200000a7ab9 */ /* 0x000fe20000000a00 */
[----:B------:R-:W3:Y:S01]  /*0050*/  S2R R0, SR_TID.X ;  /* 0x0000000000007919 */ /* 0x000ee20000002100 */
[----:B0-----:R-:W-:-:S04]  /*0060*/  VIADD R1, R1, 0xffffffd8 ;  /* 0xffffffd801017836 */ /* 0x001fc80000000000 */
[----:B------:R-:W0:Y:S08]  /*0070*/  LDC R4, c[0x0][0x248] ;  /* 0x00009200ff047b82 */ /* 0x000e300000000800 */
[----:B------:R-:W4:Y:S01]  /*0080*/  LDC.64 R10, c[0x0][0x210] ;  /* 0x00008400ff0a7b82 */ /* 0x000f220000000a00 */
[----:B--2---:R-:W-:-:S04]  /*0090*/  UIMAD UR4, UR7, UR4, URZ ;  /* 0x00000004070472a4 */ /* 0x004fc8000f8e023f */
[----:B------:R-:W-:Y:S01]  /*00a0*/  USHF.L.U32 UR6, UR4, 0x1, URZ ;  /* 0x0000000104067899 */ /* 0x000fe2000800063f */
[----:B-1----:R-:W-:Y:S01]  /*00b0*/  IMAD.SHL.U32 R3, R3, 0x20, RZ ;  /* 0x0000002003037824 */ /* 0x002fe200078e00ff */
[----:B---3--:R-:W-:-:S04]  /*00c0*/  SHF.R.U32.HI R7, RZ, 0x5, R0 ;  /* 0x00000005ff077819 */ /* 0x008fc80000011600 */
[----:B------:R-:W-:Y:S02]  /*00d0*/  LOP3.LUT R252, R3, 0x1f, R0, 0xf8, !PT ;  /* 0x0000001f03fc7812 */ /* 0x000fe400078ef800 */
[----:B------:R-:W-:-:S03]  /*00e0*/  SGXT.U32 R7, R7, 0x3 ;  /* 0x000000030707781a */ /* 0x000fc60000000000 */
[----:B------:R-:W-:Y:S01]  /*00f0*/  IMAD R2, R252, UR5, RZ ;  /* 0x00000005fc027c24 */ /* 0x000fe2000f8e02ff */
[----:B------:R-:W-:Y:S01]  /*0100*/  UIMAD.WIDE UR4, UR4, 0x2, URZ ;  /* 0x00000002040478a5 */ /* 0x000fe2000f8e023f */
[----:B0-----:R-:W-:Y:S02]  /*0110*/  IMAD R7, R7, R4, RZ ;  /* 0x0000000407077224 */ /* 0x001fe400078e02ff */
[----:B------:R-:W-:Y:S02]  /*0120*/  IMAD.SHL.U32 R5, R2, 0x2, RZ ;  /* 0x0000000202057824 */ /* 0x000fe400078e00ff */
[----:B------:R-:W-:Y:S02]  /*0130*/  IMAD R9, R4, 0x8, R7 ;  /* 0x0000000804097824 */ /* 0x000fe400078e0207 */
[----:B------:R-:W-:Y:S01]  /*0140*/  IMAD.HI R2, R2, 0x2, RZ ;  /* 0x0000000202027827 */ /* 0x000fe200078e02ff */
[----:B----4-:R-:W-:Y:S02]  /*0150*/  IADD3 R5, P0, P1, R5, UR6, R10 ;  /* 0x0000000605057c10 */ /* 0x010fe4000f91e00a */
[----:B------:R-:W-:-:S02]  /*0160*/  LEA R15, R4, R9, 0x3 ;  /* 0x00000009040f7211 */ /* 0x000fc400078e18ff */
[----:B------:R-:W-:Y:S02]  /*0170*/  IADD3.X R2, R2, UR5, R11, P0, P1 ;  /* 0x0000000502027c10 */ /* 0x000fe400087e240b */
[-C--:B------:R-:W-:Y:S01]  /*0180*/  LEA R10, P0, R7, R5.reuse, 0x1 ;  /* 0x00000005070a7211 */ /* 0x080fe200078008ff */
[C---:B------:R-:W-:Y:S01]  /*0190*/  IMAD R17, R4.reuse, 0x8, R15 ;  /* 0x0000000804117824 */ /* 0x040fe200078e020f */
[-C--:B------:R-:W-:Y:S02]  /*01a0*/  LEA R12, P1, R9, R5.reuse, 0x1 ;  /* 0x00000005090c7211 */ /* 0x080fe400078208ff */
[-C--:B------:R-:W-:Y:S02]  /*01b0*/  LEA.HI.X.SX32 R11, R7, R2.reuse, 0x1, P0 ;  /* 0x00000002070b7211 */ /* 0x080fe400000f0eff */
[-C--:B------:R-:W-:Y:S01]  /*01c0*/  LEA.HI.X.SX32 R13, R9, R2.reuse, 0x1, P1 ;  /* 0x00000002090d7211 */ /* 0x080fe200008f0eff */
[C---:B------:R-:W-:Y:S01]  /*01d0*/  IMAD R9, R4.reuse, 0x8, R17 ;  /* 0x0000000804097824 */ /* 0x040fe200078e0211 */
[CC--:B------:R-:W-:Y:S01]  /*01e0*/  LEA R14, P0, R15.reuse, R5.reuse, 0x1 ;  /* 0x000000050f0e7211 */ /* 0x0c0fe200078008ff */
[----:B------:R0:W2:Y:S02]  /*01f0*/  LDG.E.U16 R6, desc[UR10][R10.64] ;  /* 0x0000000a0a067981 */ /* 0x0000a4000c1e1500 */
[C---:B------:R-:W-:Y:S01]  /*0200*/  IMAD R21, R4.reuse, 0x8, R9 ;  /* 0x0000000804157824 */ /* 0x040fe200078e0209 */
[----:B------:R-:W-:Y:S01]  /*0210*/  LEA.HI.X.SX32 R15, R15, R2, 0x1, P0 ;  /* 0x000000020f0f7211 */ /* 0x000fe200000f0eff */
[----:B------:R-:W3:Y:S01]  /*0220*/  LDG.E.U16 R7, desc[UR10][R12.64] ;  /* 0x0000000a0c077981 */ /* 0x000ee2000c1e1500 */
[----:B------:R-:W-:Y:S01]  /*0230*/  LEA R16, P0, R17, R5, 0x1 ;  /* 0x0000000511107211 */ /* 0x000fe200078008ff */
[----:B------:R-:W-:-:S02]  /*0240*/  IMAD R23, R4, 0x8, R21 ;  /* 0x0000000804177824 */ /* 0x000fc400078e0215 */
[----:B------:R1:W4:Y:S01]  /*0250*/  LDG.E.U16 R8, desc[UR10][R14.64] ;  /* 0x0000000a0e087981 */ /* 0x000322000c1e1500 */
[-C--:B------:R-:W-:Y:S02]  /*0260*/  LEA.HI.X.SX32 R17, R17, R2.reuse, 0x1, P0 ;  /* 0x0000000211117211 */ /* 0x080fe400000f0eff */
[C---:B------:R-:W-:Y:S02]  /*0270*/  LEA R18, P0, R9.reuse, R5, 0x1 ;  /* 0x0000000509127211 */ /* 0x040fe400078008ff */
[C---:B------:R-:W-:Y:S02]  /*0280*/  LEA R25, R4.reuse, R23, 0x3 ;  /* 0x0000001704197211 */ /* 0x040fe400078e18ff */
[-C--:B------:R-:W-:Y:S02]  /*0290*/  LEA.HI.X.SX32 R19, R9, R2.reuse, 0x1, P0 ;  /* 0x0000000209137211 */ /* 0x080fe400000f0eff */
[C---:B0-----:R-:W-:Y:S01]  /*02a0*/  LEA R10, P0, R21.reuse, R5, 0x1 ;  /* 0x00000005150a7211 */ /* 0x041fe200078008ff */
[----:B-1----:R-:W-:Y:S01]  /*02b0*/  IMAD R15, R4, 0x8, R25 ;  /* 0x00000008040f7824 */ /* 0x002fe200078e0219 */
[----:B------:R0:W5:Y:S02]  /*02c0*/  LDG.E.U16 R9, desc[UR10][R16.64] ;  /* 0x0000000a10097981 */ /* 0x000164000c1e1500 */
[----:B------:R-:W-:-:S02]  /*02d0*/  LEA.HI.X.SX32 R11, R21, R2, 0x1, P0 ;  /* 0x00000002150b7211 */ /* 0x000fc400000f0eff */
[-C--:B------:R-:W-:Y:S01]  /*02e0*/  LEA R12, P0, R25, R5.reuse, 0x1 ;  /* 0x00000005190c7211 */ /* 0x080fe200078008ff */
[----:B------:R1:W5:Y:S01]  /*02f0*/  LDG.E.U16 R22, desc[UR10][R18.64] ;  /* 0x0000000a12167981 */ /* 0x000362000c1e1500 */
[-C--:B------:R-:W-:Y:S02]  /*0300*/  LEA R20, P1, R23, R5.reuse, 0x1 ;  /* 0x0000000517147211 */ /* 0x080fe400078208ff */
[-C--:B------:R-:W-:Y:S01]  /*0310*/  LEA.HI.X.SX32 R13, R25, R2.reuse, 0x1, P0 ;  /* 0x00000002190d7211 */ /* 0x080fe200000f0eff */
[----:B------:R1:W5:Y:S01]  /*0320*/  LDG.E.U16 R24, desc[UR10][R10.64] ;  /* 0x0000000a0a187981 */ /* 0x000362000c1e1500 */
[C---:B0-----:R-:W-:Y:S01]  /*0330*/  IMAD R17, R4.reuse, 0x8, R15 ;  /* 0x0000000804117824 */ /* 0x041fe200078e020f */
[-C--:B------:R-:W-:Y:S02]  /*0340*/  LEA.HI.X.SX32 R21, R23, R2.reuse, 0x1, P1 ;  /* 0x0000000217157211 */ /* 0x080fe400008f0eff */
[CC--:B------:R-:W-:Y:S01]  /*0350*/  LEA R14, P0, R15.reuse, R5.reuse, 0x1 ;  /* 0x000000050f0e7211 */ /* 0x0c0fe200078008ff */
[C---:B------:R-:W-:Y:S01]  /*0360*/  IMAD R23, R4.reuse, 0x8, R17 ;  /* 0x0000000804177824 */ /* 0x040fe200078e0211 */
[----:B------:R-:W5:Y:S02]  /*0370*/  LDG.E.U16 R27, desc[UR10][R12.64] ;  /* 0x0000000a0c1b7981 */ /* 0x000f64000c1e1500 */
[----:B------:R-:W-:Y:S01]  /*0380*/  LEA.HI.X.SX32 R15, R15, R2, 0x1, P0 ;  /* 0x000000020f0f7211 */ /* 0x000fe200000f0eff */
[----:B------:R-:W-:Y:S01]  /*0390*/  IMAD R25, R4, 0x8, R23 ;  /* 0x0000000804197824 */ /* 0x000fe200078e0217 */
[-C--:B------:R-:W-:Y:S01]  /*03a0*/  LEA R16, P0, R17, R5.reuse, 0x1 ;  /* 0x0000000511107211 */ /* 0x080fe200078008ff */
[----:B------:R0:W5:Y:S01]  /*03b0*/  LDG.E.U16 R26, desc[UR10][R20.64] ;  /* 0x0000000a141a7981 */ /* 0x000162000c1e1500 */
[----:B-1----:R-:W-:-:S02]  /*03c0*/  LEA R18, P1, R23, R5, 0x1 ;  /* 0x0000000517127211 */ /* 0x002fc400078208ff */
[-C--:B------:R-:W-:Y:S01]  /*03d0*/  LEA.HI.X.SX32 R17, R17, R2.reuse, 0x1, P0 ;  /* 0x0000000211117211 */ /* 0x080fe200000f0eff */
[----:B------:R1:W5:Y:S01]  /*03e0*/  LDG.E.U16 R28, desc[UR10][R14.64] ;  /* 0x0000000a0e1c7981 */ /* 0x000362000c1e1500 */
[C---:B------:R-:W-:Y:S02]  /*03f0*/  LEA R10, P0, R25.reuse, R5, 0x1 ;  /* 0x00000005190a7211 */ /* 0x040fe400078008ff */
[C---:B0-----:R-:W-:Y:S01]  /*0400*/  LEA R21, R4.reuse, R25, 0x3 ;  /* 0x0000001904157211 */ /* 0x041fe200078e18ff */
[----:B------:R0:W5:Y:S01]  /*0410*/  LDG.E.U16 R29, desc[UR10][R16.64] ;  /* 0x0000000a101d7981 */ /* 0x000162000c1e1500 */
[-C--:B------:R-:W-:Y:S02]  /*0420*/  LEA.HI.X.SX32 R11, R25, R2.reuse, 0x1, P0 ;  /* 0x00000002190b7211 */ /* 0x080fe400000f0eff */
[-C--:B------:R-:W-:Y:S01]  /*0430*/  LEA.HI.X.SX32 R19, R23, R2.reuse, 0x1, P1 ;  /* 0x0000000217137211 */ /* 0x080fe200008f0eff */
[C---:B------:R-:W-:Y:S01]  /*0440*/  IMAD R23, R4.reuse, 0x8, R21 ;  /* 0x0000000804177824 */ /* 0x040fe200078e0215 */
[CC--:B------:R-:W-:Y:S01]  /*0450*/  LEA R12, P0, R21.reuse, R5.reuse, 0x1 ;  /* 0x00000005150c7211 */ /* 0x0c0fe200078008ff */
[----:B------:R-:W5:Y:S03]  /*0460*/  LDG.E.U16 R31, desc[UR10][R10.64] ;  /* 0x0000000a0a1f7981 */ /* 0x000f66000c1e1500 */
[-C--:B------:R-:W-:Y:S01]  /*0470*/  LEA.HI.X.SX32 R13, R21, R2.reuse, 0x1, P0 ;  /* 0x00000002150d7211 */ /* 0x080fe200000f0eff */
[C---:B------:R-:W-:Y:S01]  /*0480*/  IMAD R21, R4.reuse, 0x8, R23 ;  /* 0x0000000804157824 */ /* 0x040fe200078e0217 */
[CC--:B-1----:R-:W-:Y:S01]  /*0490*/  LEA R14, P0, R23.reuse, R5.reuse, 0x1 ;  /* 0x00000005170e7211 */ /* 0x0c2fe200078008ff */
[----:B------:R1:W5:Y:S02]  /*04a0*/  LDG.E.U16 R30, desc[UR10][R18.64] ;  /* 0x0000000a121e7981 */ /* 0x000364000c1e1500 */
[C---:B------:R-:W-:Y:S01]  /*04b0*/  IMAD R25, R4.reuse, 0x8, R21 ;  /* 0x0000000804197824 */ /* 0x040fe200078e0215 */
[----:B------:R-:W-:Y:S01]  /*04c0*/  LEA.HI.X.SX32 R15, R23, R2, 0x1, P0 ;  /* 0x00000002170f7211 */ /* 0x000fe200000f0eff */
[----:B------:R1:W5:Y:S03]  /*04d0*/  LDG.E.U16 R32, desc[UR10][R12.64] ;  /* 0x0000000a0c207981 */ /* 0x000366000c1e1500 */
[----:B0-----:R-:W-:Y:S01]  /*04e0*/  LEA R16, P0, R25, R5, 0x1 ;  /* 0x0000000519107211 */ /* 0x001fe200078008ff */
[----:B------:R0:W5:Y:S01]  /*04f0*/  LDG.E.U16 R33, desc[UR10][R14.64] ;  /* 0x0000000a0e217981 */ /* 0x000162000c1e1500 */
[----:B-1----:R-:W-:-:S02]  /*0500*/  IMAD R19, R4, 0x8, R25 ;  /* 0x0000000804137824 */ /* 0x002fc400078e0219 */
[----:B------:R-:W-:-:S03]  /*0510*/  LEA.HI.X.SX32 R17, R25, R2, 0x1, P0 ;  /* 0x0000000219117211 */ /* 0x000fc600000f0eff */
[----:B------:R-:W-:Y:S02]  /*0520*/  LEA R10, P0, R19, R5, 0x1 ;  /* 0x00000005130a7211 */ /* 0x000fe400078008ff */
[----:B------:R-:W5:Y:S01]  /*0530*/  LDG.E.U16 R35, desc[UR10][R16.64] ;  /* 0x0000000a10237981 */ /* 0x000f62000c1e1500 */
[C---:B------:R-:W-:Y:S02]  /*0540*/  LEA R23, R4.reuse, R19, 0x3 ;  /* 0x0000001304177211 */ /* 0x040fe400078e18ff */
[-C--:B------:R-:W-:Y:S02]  /*0550*/  LEA R20, P1, R21, R5.reuse, 0x1 ;  /* 0x0000000515147211 */ /* 0x080fe400078208ff */
[-C--:B------:R-:W-:Y:S01]  /*0560*/  LEA.HI.X.SX32 R11, R19, R2.reuse, 0x1, P0 ;  /* 0x00000002130b7211 */ /* 0x080fe200000f0eff */
[C---:B------:R-:W-:Y:S01]  /*0570*/  IMAD R19, R4.reuse, 0x8, R23 ;  /* 0x0000000804137824 */ /* 0x040fe200078e0217 */
[-C--:B------:R-:W-:Y:S02]  /*0580*/  LEA.HI.X.SX32 R21, R21, R2.reuse, 0x1, P1 ;  /* 0x0000000215157211 */ /* 0x080fe400008f0eff */
[C---:B------:R-:W-:Y:S01]  /*0590*/  LEA R12, P0, R23.reuse, R5, 0x1 ;  /* 0x00000005170c7211 */ /* 0x040fe200078008ff */
[----:B------:R-:W-:Y:S01]  /*05a0*/  IMAD R25, R4, 0x8, R19 ;  /* 0x0000000804197824 */ /* 0x000fe200078e0213 */
[----:B------:R-:W5:Y:S02]  /*05b0*/  LDG.E.U16 R36, desc[UR10][R10.64] ;  /* 0x0000000a0a247981 */ /* 0x000f64000c1e1500 */
[----:B------:R-:W-:-:S02]  /*05c0*/  LEA.HI.X.SX32 R13, R23, R2, 0x1, P0 ;  /* 0x00000002170d7211 */ /* 0x000fc400000f0eff */
[----:B------:R1:W5:Y:S01]  /*05d0*/  LDG.E.U16 R34, desc[UR10][R20.64] ;  /* 0x0000000a14227981 */ /* 0x000362000c1e1500 */
[-C--:B0-----:R-:W-:Y:S02]  /*05e0*/  LEA R14, P0, R25, R5.reuse, 0x1 ;  /* 0x00000005190e7211 */ /* 0x081fe400078008ff */
[----:B------:R-:W-:Y:S01]  /*05f0*/  LEA R18, P1, R19, R5, 0x1 ;  /* 0x0000000513127211 */ /* 0x000fe200078208ff */
[----:B------:R-:W5:Y:S01]  /*0600*/  LDG.E.U16 R37, desc[UR10][R12.64] ;  /* 0x0000000a0c257981 */ /* 0x000f62000c1e1500 */
[-C--:B------:R-:W-:Y:S01]  /*0610*/  LEA.HI.X.SX32 R15, R25, R2.reuse, 0x1, P0 ;  /* 0x00000002190f7211 */ /* 0x080fe200000f0eff */
[----:B-1----:R-:W-:Y:S01]  /*0620*/  IMAD R21, R4, 0x8, R25 ;  /* 0x0000000804157824 */ /* 0x002fe200078e0219 */
[----:B------:R-:W-:-:S03]  /*0630*/  LEA.HI.X.SX32 R19, R19, R2, 0x1, P1 ;  /* 0x0000000213137211 */ /* 0x000fc600008f0eff */
[----:B------:R-:W5:Y:S01]  /*0640*/  LDG.E.U16 R39, desc[UR10][R14.64] ;  /* 0x0000000a0e277981 */ /* 0x000f62000c1e1500 */
[C---:B------:R-:W-:Y:S01]  /*0650*/  IMAD R23, R4.reuse, 0x8, R21 ;  /* 0x0000000804177824 */ /* 0x040fe200078e0215 */
[C---:B------:R-:W-:Y:S02]  /*0660*/  LEA R16, P0, R21.reuse, R5, 0x1 ;  /* 0x0000000515107211 */ /* 0x040fe400078008ff */
[----:B------:R0:W5:Y:S02]  /*0670*/  LDG.E.U16 R38, desc[UR10][R18.64] ;  /* 0x0000000a12267981 */ /* 0x000164000c1e1500 */
[-C--:B------:R-:W-:Y:S02]  /*0680*/  LEA.HI.X.SX32 R17, R21, R2.reuse, 0x1, P0 ;  /* 0x0000000215117211 */ /* 0x080fe400000f0eff */
[C---:B------:R-:W-:Y:S02]  /*0690*/  LEA R21, R4.reuse, R23, 0x3 ;  /* 0x0000001704157211 */ /* 0x040fe400078e18ff */
[C---:B------:R-:W-:Y:S01]  /*06a0*/  LEA R10, P0, R23.reuse, R5, 0x1 ;  /* 0x00000005170a7211 */ /* 0x040fe200078008ff */
[----:B------:R1:W5:Y:S02]  /*06b0*/  LDG.E.U16 R40, desc[UR10][R16.64] ;  /* 0x0000000a10287981 */ /* 0x000364000c1e1500 */
[----:B------:R-:W-:Y:S01]  /*06c0*/  IMAD R25, R4, 0x8, R21 ;  /* 0x0000000804197824 */ /* 0x000fe200078e0215 */
[----:B------:R-:W-:-:S03]  /*06d0*/  LEA.HI.X.SX32 R11, R23, R2, 0x1, P0 ;  /* 0x00000002170b7211 */ /* 0x000fc600000f0eff */
[C---:B0-----:R-:W-:Y:S01]  /*06e0*/  IMAD R19, R4.reuse, 0x8, R25 ;  /* 0x0000000804137824 */ /* 0x041fe200078e0219 */
[CC--:B------:R-:W-:Y:S01]  /*06f0*/  LEA R12, P0, R25.reuse, R5.reuse, 0x1 ;  /* 0x00000005190c7211 */ /* 0x0c0fe200078008ff */
[----:B------:R0:W5:Y:S03]  /*0700*/  LDG.E.U16 R41, desc[UR10][R10.64] ;  /* 0x0000000a0a297981 */ /* 0x000166000c1e1500 */
[-C--:B------:R-:W-:Y:S01]  /*0710*/  LEA.HI.X.SX32 R13, R25, R2.reuse, 0x1, P0 ;  /* 0x00000002190d7211 */ /* 0x080fe200000f0eff */
[C---:B------:R-:W-:Y:S01]  /*0720*/  IMAD R23, R4.reuse, 0x8, R19 ;  /* 0x0000000804177824 */ /* 0x040fe200078e0213 */
[-C--:B------:R-:W-:Y:S02]  /*0730*/  LEA R14, P0, R19, R5.reuse, 0x1 ;  /* 0x00000005130e7211 */ /* 0x080fe400078008ff */
[----:B------:R-:W-:Y:S01]  /*0740*/  LEA R20, P1, R21, R5, 0x1 ;  /* 0x0000000515147211 */ /* 0x000fe200078208ff */
[----:B------:R-:W5:Y:S01]  /*0750*/  LDG.E.U16 R43, desc[UR10][R12.64] ;  /* 0x0000000a0c2b7981 */ /* 0x000f62000c1e1500 */
[-C--:B------:R-:W-:Y:S01]  /*0760*/  LEA.HI.X.SX32 R15, R19, R2.reuse, 0x1, P0 ;  /* 0x00000002130f7211 */ /* 0x080fe200000f0eff */
[----:B------:R-:W-:Y:S01]  /*0770*/  IMAD R19, R4, 0x8, R23 ;  /* 0x0000000804137824 */ /* 0x000fe200078e0217 */
[----:B------:R-:W-:-:S02]  /*0780*/  LEA.HI.X.SX32 R21, R21, R2, 0x1, P1 ;  /* 0x0000000215157211 */ /* 0x000fc400008f0eff */
[C---:B-1----:R-:W-:Y:S01]  /*0790*/  LEA R16, P0, R23.reuse, R5, 0x1 ;  /* 0x0000000517107211 */ /* 0x042fe200078008ff */
[----:B------:R-:W5:Y:S01]  /*07a0*/  LDG.E.U16 R44, desc[UR10][R14.64] ;  /* 0x0000000a0e2c7981 */ /* 0x000f62000c1e1500 */
[C---:B------:R-:W-:Y:S02]  /*07b0*/  LEA R25, R4.reuse, R19, 0x3 ;  /* 0x0000001304197211 */ /* 0x040fe400078e18ff */
[-C--:B------:R-:W-:Y:S01]  /*07c0*/  LEA.HI.X.SX32 R17, R23, R2.reuse, 0x1, P0 ;  /* 0x0000000217117211 */ /* 0x080fe200000f0eff */
[----:B------:R1:W5:Y:S01]  /*07d0*/  LDG.E.U16 R42, desc[UR10][R20.64] ;  /* 0x0000000a142a7981 */ /* 0x000362000c1e1500 */
[-C--:B0-----:R-:W-:Y:S02]  /*07e0*/  LEA R10, P0, R25, R5.reuse, 0x1 ;  /* 0x00000005190a7211 */ /* 0x081fe400078008ff */
[----:B------:R-:W-:Y:S01]  /*07f0*/  LEA R18, P1, R19, R5, 0x1 ;  /* 0x0000000513127211 */ /* 0x000fe200078208ff */
[----:B------:R0:W5:Y:S01]  /*0800*/  LDG.E.U16 R45, desc[UR10][R16.64] ;  /* 0x0000000a102d7981 */ /* 0x000162000c1e1500 */
[-C--:B------:R-:W-:Y:S01]  /*0810*/  LEA.HI.X.SX32 R11, R25, R2.reuse, 0x1, P0 ;  /* 0x00000002190b7211 */ /* 0x080fe200000f0eff */
[----:B-1----:R-:W-:Y:S01]  /*0820*/  IMAD R21, R4, 0x8, R25 ;  /* 0x0000000804157824 */ /* 0x002fe200078e0219 */
[----:B------:R-:W-:-:S03]  /*0830*/  LEA.HI.X.SX32 R19, R19, R2, 0x1, P1 ;  /* 0x0000000213137211 */ /* 0x000fc600008f0eff */
[----:B------:R-:W5:Y:S01]  /*0840*/  LDG.E.U16 R47, desc[UR10][R10.64] ;  /* 0x0000000a0a2f7981 */ /* 0x000f62000c1e1500 */
[C---:B------:R-:W-:Y:S01]  /*0850*/  IMAD R23, R4.reuse, 0x8, R21 ;  /* 0x0000000804177824 */ /* 0x040fe200078e0215 */
[CC--:B------:R-:W-:Y:S02]  /*0860*/  LEA R12, P0, R21.reuse, R5.reuse, 0x1 ;  /* 0x00000005150c7211 */ /* 0x0c0fe400078008ff */
[----:B------:R1:W5:Y:S02]  /*0870*/  LDG.E.U16 R46, desc[UR10][R18.64] ;  /* 0x0000000a122e7981 */ /* 0x000364000c1e1500 */
[----:B------:R-:W-:Y:S01]  /*0880*/  LEA.HI.X.SX32 R13, R21, R2, 0x1, P0 ;  /* 0x00000002150d7211 */ /* 0x000fe200000f0eff */
[----:B------:R-:W-:Y:S01]  /*0890*/  IMAD R21, R4, 0x8, R23 ;  /* 0x0000000804157824 */ /* 0x000fe200078e0217 */
[----:B------:R-:W-:-:S03]  /*08a0*/  LEA R14, P0, R23, R5, 0x1 ;  /* 0x00000005170e7211 */ /* 0x000fc600078008ff */
[C---:B------:R-:W-:Y:S01]  /*08b0*/  IMAD R25, R4.reuse, 0x8, R21 ;  /* 0x0000000804197824 */ /* 0x040fe200078e0215 */
[-C--:B------:R-:W-:Y:S01]  /*08c0*/  LEA.HI.X.SX32 R15, R23, R2.reuse, 0x1, P0 ;  /* 0x00000002170f7211 */ /* 0x080fe200000f0eff */
[----:B------:R1:W5:Y:S03]  /*08d0*/  LDG.E.U16 R48, desc[UR10][R12.64] ;  /* 0x0000000a0c307981 */ /* 0x000366000c1e1500 */
[C---:B0-----:R-:W-:Y:S01]  /*08e0*/  LEA R16, P0, R25.reuse, R5, 0x1 ;  /* 0x0000000519107211 */ /* 0x041fe200078008ff */
[----:B------:R0:W5:Y:S01]  /*08f0*/  LDG.E.U16 R49, desc[UR10][R14.64] ;  /* 0x0000000a0e317981 */ /* 0x000162000c1e1500 */
[C---:B-1----:R-:W-:Y:S02]  /*0900*/  LEA R19, R4.reuse, R25, 0x3 ;  /* 0x0000001904137211 */ /* 0x042fe400078e18ff */
[-C--:B------:R-:W-:Y:S02]  /*0910*/  LEA.HI.X.SX32 R17, R25, R2.reuse, 0x1, P0 ;  /* 0x0000000219117211 */ /* 0x080fe400000f0eff */
[-C--:B------:R-:W-:Y:S01]  /*0920*/  LEA R10, P0, R19, R5.reuse, 0x1 ;  /* 0x00000005130a7211 */ /* 0x080fe200078008ff */
[C---:B------:R-:W-:Y:S01]  /*0930*/  IMAD R23, R4.reuse, 0x8, R19 ;  /* 0x0000000804177824 */ /* 0x040fe200078e0213 */
[----:B------:R-:W-:Y:S01]  /*0940*/  LEA R20, P1, R21, R5, 0x1 ;  /* 0x0000000515147211 */ /* 0x000fe200078208ff */
[----:B------:R-:W5:Y:S01]  /*0950*/  LDG.E.U16 R51, desc[UR10][R16.64] ;  /* 0x0000000a10337981 */ /* 0x000f62000c1e1500 */
[-C--:B------:R-:W-:Y:S01]  /*0960*/  LEA.HI.X.SX32 R11, R19, R2.reuse, 0x1, P0 ;  /* 0x00000002130b7211 */ /* 0x080fe200000f0eff */
[----:B------:R-:W-:Y:S01]  /*0970*/  IMAD R19, R4, 0x8, R23 ;  /* 0x0000000804137824 */ /* 0x000fe200078e0217 */
[----:B------:R-:W-:-:S02]  /*0980*/  LEA.HI.X.SX32 R21, R21, R2, 0x1, P1 ;  /* 0x0000000215157211 */ /* 0x000fc400008f0eff */
[CC--:B------:R-:W-:Y:S01]  /*0990*/  LEA R12, P0, R23.reuse, R5.reuse, 0x1 ;  /* 0x00000005170c7211 */ /* 0x0c0fe200078008ff */
[----:B------:R-:W-:Y:S01]  /*09a0*/  IMAD R25, R4, 0x8, R19 ;  /* 0x0000000804197824 */ /* 0x000fe200078e0213 */
[----:B------:R-:W5:Y:S02]  /*09b0*/  LDG.E.U16 R52, desc[UR10][R10.64] ;  /* 0x0000000a0a347981 */ /* 0x000f64000c1e1500 */
[-C--:B------:R-:W-:Y:S02]  /*09c0*/  LEA.HI.X.SX32 R13, R23, R2.reuse, 0x1, P0 ;  /* 0x00000002170d7211 */ /* 0x080fe400000f0eff */
[----:B------:R1:W5:Y:S01]  /*09d0*/  LDG.E.U16 R50, desc[UR10][R20.64] ;  /* 0x0000000a14327981 */ /* 0x000362000c1e1500 */
[-C--:B0-----:R-:W-:Y:S02]  /*09e0*/  LEA R14, P0, R25, R5.reuse, 0x1 ;  /* 0x00000005190e7211 */ /* 0x081fe400078008ff */
[----:B------:R-:W-:Y:S01]  /*09f0*/  LEA R18, P1, R19, R5, 0x1 ;  /* 0x0000000513127211 */ /* 0x000fe200078208ff */
[----:B------:R0:W5:Y:S01]  /*0a00*/  LDG.E.U16 R53, desc[UR10][R12.64] ;  /* 0x0000000a0c357981 */ /* 0x000162000c1e1500 */
[----:B------:R-:W-:-:S02]  /*0a10*/  LEA.HI.X.SX32 R15, R25, R2, 0x1, P0 ;  /* 0x00000002190f7211 */ /* 0x000fc400000f0eff */
[----:B-1----:R-:W-:-:S03]  /*0a20*/  LEA R21, R4, R25, 0x3 ;  /* 0x0000001904157211 */ /* 0x002fc600078e18ff */
[----:B------:R-:W5:Y:S01]  /*0a30*/  LDG.E.U16 R55, desc[UR10][R14.64] ;  /* 0x0000000a0e377981 */ /* 0x000f62000c1e1500 */
[----:B------:R-:W-:Y:S01]  /*0a40*/  LEA R16, P0, R21, R5, 0x1 ;  /* 0x0000000515107211 */ /* 0x000fe200078008ff */
[----:B------:R-:W-:-:S03]  /*0a50*/  IMAD R23, R4, 0x8, R21 ;  /* 0x0000000804177824 */ /* 0x000fc600078e0215 */
[-C--:B------:R-:W-:Y:S01]  /*0a60*/  LEA.HI.X.SX32 R17, R21, R2.reuse, 0x1, P0 ;  /* 0x0000000215117211 */ /* 0x080fe200000f0eff */
[C---:B------:R-:W-:Y:S01]  /*0a70*/  IMAD R21, R4.reuse, 0x8, R23 ;  /* 0x0000000804157824 */ /* 0x040fe200078e0217 */
[-C--:B------:R-:W-:Y:S02]  /*0a80*/  LEA.HI.X.SX32 R19, R19, R2.reuse, 0x1, P1 ;  /* 0x0000000213137211 */ /* 0x080fe400008f0eff */
[CC--:B------:R-:W-:Y:S01]  /*0a90*/  LEA R10, P0, R23.reuse, R5.reuse, 0x1 ;  /* 0x00000005170a7211 */ /* 0x0c0fe200078008ff */
[----:B------:R-:W-:Y:S01]  /*0aa0*/  IMAD R25, R4, 0x8, R21 ;  /* 0x0000000804197824 */ /* 0x000fe200078e0215 */
[----:B------:R-:W5:Y:S02]  /*0ab0*/  LDG.E.U16 R56, desc[UR10][R16.64] ;  /* 0x0000000a10387981 */ /* 0x000f64000c1e1500 */
[----:B------:R-:W-:Y:S02]  /*0ac0*/  LEA.HI.X.SX32 R11, R23, R2, 0x1, P0 ;  /* 0x00000002170b7211 */ /* 0x000fe400000f0eff */
[----:B------:R1:W5:Y:S01]  /*0ad0*/  LDG.E.U16 R54, desc[UR10][R18.64] ;  /* 0x0000000a12367981 */ /* 0x000362000c1e1500 */
[----:B0-----:R-:W-:-:S02]  /*0ae0*/  LEA R12, P0, R25, R5, 0x1 ;  /* 0x00000005190c7211 */ /* 0x001fc400078008ff */
[----:B------:R-:W-:Y:S01]  /*0af0*/  LEA R20, P1, R21, R5, 0x1 ;  /* 0x0000000515147211 */ /* 0x000fe200078208ff */
[----:B------:R0:W5:Y:S01]  /*0b00*/  LDG.E.U16 R57, desc[UR10][R10.64] ;  /* 0x0000000a0a397981 */ /* 0x000162000c1e1500 */
[----:B------:R-:W-:Y:S02]  /*0b10*/  LEA.HI.X.SX32 R13, R25, R2, 0x1, P0 ;  /* 0x00000002190d7211 */ /* 0x000fe400000f0eff */
        /* <DEDUP_REMOVED lines=69> */
[----:B------:R-:W-:Y:S01]  /*0f70*/  IMAD R19, R4, 0x8, R23 ;  /* 0x0000000804137824 */ /* 0x000fe200078e0217 */
[----:B------:R-:W-:-:S03]  /*0f80*/  LEA.HI.X.SX32 R21, R21, R2, 0x1, P1 ;  /* 0x0000000215157211 */ /* 0x000fc600008f0eff */
[C---:B------:R-:W-:Y:S01]  /*0f90*/  IMAD R25, R4.reuse, 0x8, R19 ;  /* 0x0000000804197824 */ /* 0x040fe200078e0213 */
[CC--:B------:R-:W-:Y:S01]  /*0fa0*/  LEA R16, P0, R23.reuse, R5.reuse, 0x1 ;  /* 0x0000000517107211 */ /* 0x0c0fe200078008ff */
[----:B------:R1:W5:Y:S03]  /*0fb0*/  LDG.E.U16 R74, desc[UR10][R20.64] ;  /* 0x0000000a144a7981 */ /* 0x000366000c1e1500 */
[----:B------:R-:W-:Y:S01]  /*0fc0*/  LEA.HI.X.SX32 R17, R23, R2, 0x1, P0 ;  /* 0x0000000217117211 */ /* 0x000fe200000f0eff */
[----:B------:R2:W5:Y:S01]  /*0fd0*/  LDG.E.U16 R76, desc[UR10][R14.64] ;  /* 0x0000000a0e4c7981 */ /* 0x000562000c1e1500 */
[-C--:B0-----:R-:W-:Y:S02]  /*0fe0*/  LEA R10, P0, R25, R5.reuse, 0x1 ;  /* 0x00000005190a7211 */ /* 0x081fe400078008ff */
[----:B------:R-:W-:Y:S01]  /*0ff0*/  LEA R18, P1, R19, R5, 0x1 ;  /* 0x0000000513127211 */ /* 0x000fe200078208ff */
[----:B------:R0:W5:Y:S01]  /*1000*/  LDG.E.U16 R77, desc[UR10][R16.64] ;  /* 0x0000000a104d7981 */ /* 0x000162000c1e1500 */
[----:B-1----:R-:W-:-:S02]  /*1010*/  LEA R21, R4, R25, 0x3 ;  /* 0x0000001904157211 */ /* 0x002fc400078e18ff */
[----:B------:R-:W-:-:S03]  /*1020*/  LEA.HI.X.SX32 R11, R25, R2, 0x1, P0 ;  /* 0x00000002190b7211 */ /* 0x000fc600000f0eff */
[C---:B------:R-:W-:Y:S01]  /*1030*/  IMAD R23, R4.reuse, 0x8, R21 ;  /* 0x0000000804177824 */ /* 0x040fe200078e0215 */
[-C--:B------:R-:W-:Y:S02]  /*1040*/  LEA R12, P0, R21, R5.reuse, 0x1 ;  /* 0x00000005150c7211 */ /* 0x080fe400078008ff */
[-C--:B------:R-:W-:Y:S01]  /*1050*/  LEA.HI.X.SX32 R19, R19, R2.reuse, 0x1, P1 ;  /* 0x0000000213137211 */ /* 0x080fe200008f0eff */
[C---:B------:R-:W-:Y:S01]  /*1060*/  IMAD R25, R4.reuse, 0x8, R23 ;  /* 0x0000000804197824 */ /* 0x040fe200078e0217 */
[-C--:B------:R-:W-:Y:S01]  /*1070*/  LEA.HI.X.SX32 R13, R21, R2.reuse, 0x1, P0 ;  /* 0x00000002150d7211 */ /* 0x080fe200000f0eff */
[----:B------:R1:W5:Y:S01]  /*1080*/  LDG.E.U16 R11, desc[UR10][R10.64] ;  /* 0x0000000a0a0b7981 */ /* 0x000362000c1e1500 */
[-C--:B--2---:R-:W-:Y:S01]  /*1090*/  LEA R14, P0, R23, R5.reuse, 0x1 ;  /* 0x00000005170e7211 */ /* 0x084fe200078008ff */
[----:B------:R-:W-:Y:S01]  /*10a0*/  IMAD R20, R4, 0x8, R25 ;  /* 0x0000000804147824 */ /* 0x000fe200078e0219 */
[----:B------:R-:W-:Y:S01]  /*10b0*/  LEA R4, P1, R25, R5, 0x1 ;  /* 0x0000000519047211 */ /* 0x000fe200078208ff */
[----:B------:R2:W5:Y:S01]  /*10c0*/  LDG.E.U16 R18, desc[UR10][R18.64] ;  /* 0x0000000a12127981 */ /* 0x000562000c1e1500 */
[----:B------:R-:W-:-:S02]  /*10d0*/  LEA.HI.X.SX32 R15, R23, R2, 0x1, P0 ;  /* 0x00000002170f7211 */ /* 0x000fc400000f0eff */
[C---:B0-----:R-:W-:Y:S01]  /*10e0*/  LEA R16, P0, R20.reuse, R5, 0x1 ;  /* 0x0000000514107211 */ /* 0x041fe200078008ff */
[----:B------:R0:W5:Y:S01]  /*10f0*/  LDG.E.U16 R13, desc[UR10][R12.64] ;  /* 0x0000000a0c0d7981 */ /* 0x000162000c1e1500 */
[-C--:B------:R-:W-:Y:S02]  /*1100*/  LEA.HI.X.SX32 R5, R25, R2.reuse, 0x1, P1 ;  /* 0x0000000219057211 */ /* 0x080fe400008f0eff */
[----:B------:R-:W-:Y:S01]  /*1110*/  LEA.HI.X.SX32 R17, R20, R2, 0x1, P0 ;  /* 0x0000000214117211 */ /* 0x000fe200000f0eff */
[----:B------:R-:W5:Y:S04]  /*1120*/  LDG.E.U16 R14, desc[UR10][R14.64] ;  /* 0x0000000a0e0e7981 */ /* 0x000f68000c1e1500 */
[----:B------:R-:W5:Y:S04]  /*1130*/  LDG.E.U16 R4, desc[UR10][R4.64] ;  /* 0x0000000a04047981 */ /* 0x000f68000c1e1500 */
[----:B------:R-:W5:Y:S01]  /*1140*/  LDG.E.U16 R16, desc[UR10][R16.64] ;  /* 0x0000000a10107981 */ /* 0x000f62000c1e1500 */
[----:B------:R-:W3:Y:S01]  /*1150*/  S2UR UR6, SR_CgaCtaId ;  /* 0x00000000000679c3 */ /* 0x000ee20000008800 */
[----:B------:R-:W-:Y:S01]  /*1160*/  VIADD R121, R3, 0x20 ;  /* 0x0000002003797836 */ /* 0x000fe20000000000 */
[----:B------:R-:W-:-:S02]  /*1170*/  LOP3.LUT R2, R0, 0xc0, RZ, 0xc0, !PT ;  /* 0x000000c000027812 */ /* 0x000fc400078ec0ff */
[----:B-1----:R-:W-:Y:S01]  /*1180*/  LOP3.LUT R10, R0, 0xff, RZ, 0xc0, !PT ;  /* 0x000000ff000a7812 */ /* 0x002fe200078ec0ff */
[----:B------:R-:W-:Y:S01]  /*1190*/  UMOV UR4, 0x400 ;  /* 0x0000040000047882 */ /* 0x000fe20000000000 */
[----:B------:R-:W-:Y:S02]  /*11a0*/  ISETP.GE.AND P0, PT, R121, 0x1, PT ;  /* 0x000000017900780c */ /* 0x000fe40003f06270 */
[----:B--2---:R-:W-:Y:S02]  /*11b0*/  SHF.R.U32.HI R19, RZ, 0x2, R2 ;  /* 0x00000002ff137819 */ /* 0x004fe40000011602 */
[----:B------:R-:W-:-:S04]  /*11c0*/  SHF.L.U32 R2, R10, 0x1, RZ ;  /* 0x000000010a027819 */ /* 0x000fc800000006ff */
[----:B------:R-:W-:Y:S01]  /*11d0*/  LOP3.LUT R19, R2, R19, RZ, 0x3c, !PT ;  /* 0x0000001302137212 */ /* 0x000fe200078e3cff */
[----:B---3--:R-:W-:Y:S01]  /*11e0*/  ULEA UR6, UR6, UR4, 0x18 ;  /* 0x0000000406067291 */ /* 0x008fe2000f8ec03f */
[----:B------:R-:W-:Y:S01]  /*11f0*/  IMAD.MOV.U32 R180, RZ, RZ, 0x3f800000 ;  /* 0x3f800000ffb47424 */ /* 0x000fe200078e00ff */
[----:B------:R-:W-:Y:S01]  /*1200*/  MOV R152, 0xff800000 ;  /* 0xff80000000987802 */ /* 0x000fe20000000f00 */
[----:B------:R-:W-:Y:S01]  /*1210*/  IMAD.MOV.U32 R2, RZ, RZ, -0x800000 ;  /* 0xff800000ff027424 */ /* 0x000fe200078e00ff */
[----:B------:R-:W-:Y:S01]  /*1220*/  CS2R R132, SRZ ;  /* 0x0000000000847805 */ /* 0x000fe2000001ff00 */
[----:B0-----:R-:W-:Y:S01]  /*1230*/  IMAD.MOV.U32 R12, RZ, RZ, -0x800000 ;  /* 0xff800000ff0c7424 */ /* 0x001fe200078e00ff */
[----:B------:R-:W-:-:S03]  /*1240*/  CS2R R134, SRZ ;  /* 0x0000000000867805 */ /* 0x000fc6000001ff00 */
[----:B------:R-:W-:Y:S01]  /*1250*/  STS.U16 [R19+UR6], R6 ;  /* 0x0000000613007988 */ /* 0x000fe20008000406 */
[----:B------:R-:W-:-:S03]  /*1260*/  IMAD.MOV.U32 R153, RZ, RZ, -0x800000 ;  /* 0xff800000ff997424 */ /* 0x000fc600078e00ff */
[----:B------:R-:W-:Y:S01]  /*1270*/  STS.U16 [R19+UR6+0x200], R7 ;  /* 0x0002000713007988 */ /* 0x000fe20008000406 */
[----:B------:R-:W-:-:S03]  /*1280*/  IMAD.MOV.U32 R179, RZ, RZ, 0x3f800000 ;  /* 0x3f800000ffb37424 */ /* 0x000fc600078e00ff */
[----:B----4-:R-:W-:Y:S01]  /*1290*/  STS.U16 [R19+UR6+0x400], R8 ;  /* 0x0004000813007988 */ /* 0x010fe20008000406 */
[----:B------:R-:W-:-:S03]  /*12a0*/  IMAD.MOV.U32 R178, RZ, RZ, 0x3f800000 ;  /* 0x3f800000ffb27424 */ /* 0x000fc600078e00ff */
[----:B-----5:R-:W-:Y:S01]  /*12b0*/  STS.U16 [R19+UR6+0x600], R9 ;  /* 0x0006000913007988 */ /* 0x020fe20008000406 */
[----:B------:R-:W-:-:S03]  /*12c0*/  CS2R R78, SRZ ;  /* 0x00000000004e7805 */ /* 0x000fc6000001ff00 */
[----:B------:R-:W-:Y:S01]  /*12d0*/  STS.U16 [R19+UR6+0x800], R22 ;  /* 0x0008001613007988 */ /* 0x000fe20008000406 */
        /* <DEDUP_REMOVED lines=51> */
[----:B------:R-:W-:Y:S04]  /*1610*/  STS.U16 [R19+UR6+0x3c00], R50 ;  /* 0x003c003213007988 */ /* 0x000fe80008000406 */
        /* <DEDUP_REMOVED lines=22> */
[----:B------:R0:W-:Y:S04]  /*1780*/  STS.U16 [R19+UR6+0x6a00], R73 ;  /* 0x006a004913007988 */ /* 0x0001e80008000406 */
[----:B------:R-:W-:Y:S01]  /*1790*/  STS.U16 [R19+UR6+0x6e00], R75 ;  /* 0x006e004b13007988 */ /* 0x000fe20008000406 */
[----:B0-----:R-:W-:-:S03]  /*17a0*/  CS2R R72, SRZ ;  /* 0x0000000000487805 */ /* 0x001fc6000001ff00 */
[----:B------:R0:W-:Y:S04]  /*17b0*/  STS.U16 [R19+UR6+0x6c00], R74 ;  /* 0x006c004a13007988 */ /* 0x0001e80008000406 */
[----:B------:R-:W-:Y:S04]  /*17c0*/  STS.U16 [R19+UR6+0x7000], R76 ;  /* 0x0070004c13007988 */ /* 0x000fe80008000406 */
[----:B------:R1:W-:Y:S01]  /*17d0*/  STS.U16 [R19+UR6+0x7200], R77 ;  /* 0x0072004d13007988 */ /* 0x0003e20008000406 */
[----:B0-----:R-:W-:Y:S02]  /*17e0*/  CS2R R74, SRZ ;  /* 0x00000000004a7805 */ /* 0x001fe4000001ff00 */
[----:B-1----:R-:W-:Y:S01]  /*17f0*/  CS2R R76, SRZ ;  /* 0x00000000004c7805 */ /* 0x002fe2000001ff00 */
[----:B------:R-:W-:Y:S04]  /*1800*/  STS.U16 [R19+UR6+0x7600], R11 ;  /* 0x0076000b13007988 */ /* 0x000fe80008000406 */
[----:B------:R-:W-:Y:S04]  /*1810*/  STS.U16 [R19+UR6+0x7400], R18 ;  /* 0x0074001213007988 */ /* 0x000fe80008000406 */
[----:B------:R0:W-:Y:S04]  /*1820*/  STS.U16 [R19+UR6+0x7800], R13 ;  /* 0x0078000d13007988 */ /* 0x0001e80008000406 */
[----:B------:R-:W-:Y:S04]  /*1830*/  STS.U16 [R19+UR6+0x7a00], R14 ;  /* 0x007a000e13007988 */ /* 0x000fe80008000406 */
[----:B------:R1:W-:Y:S04]  /*1840*/  STS.U16 [R19+UR6+0x7c00], R4 ;  /* 0x007c000413007988 */ /* 0x0003e80008000406 */
[----:B------:R2:W-:Y:S01]  /*1850*/  STS.U16 [R19+UR6+0x7e00], R16 ;  /* 0x007e001013007988 */ /* 0x0005e20008000406 */
[----:B0-----:R-:W-:-:S02]  /*1860*/  MOV R13, 0x3f800000 ;  /* 0x3f800000000d7802 */ /* 0x001fc40000000f00 */
[----:B-1----:R-:W-:Y:S01]  /*1870*/  LOP3.LUT R4, R0, 0x1c, RZ, 0xc0, !PT ;  /* 0x0000001c00047812 */ /* 0x002fe200078ec0ff */
[----:B------:R-:W-:Y:S06]  /*1880*/  @!P0 BRA `(.L_x_0) ;  /* 0x00000038006c8947 */ /* 0x000fec0003800000 */
[----:B------:R-:W0:Y:S01]  /*1890*/  LDC.64 R70, c[0x0][0x250] ;  /* 0x00009400ff467b82 */ /* 0x000e220000000a00 */
[----:B------:R-:W-:Y:S01]  /*18a0*/  LOP3.LUT R2, R0, 0xf, RZ, 0xc0, !PT ;  /* 0x0000000f00027812 */ /* 0x000fe200078ec0ff */
[----:B------:R-:W-:Y:S01]  /*18b0*/  ULDC.64 UR4, c[0x0][0x260] ;  /* 0x0000980000047ab9 */ /* 0x000fe20000000a00 */
[C---:B------:R-:W-:Y:S01]  /*18c0*/  LEA.HI R190, R4.reuse, 0x18, RZ, 0x1e ;  /* 0x0000001804be7811 */ /* 0x040fe200078ff0ff */
[----:B------:R-:W-:Y:S01]  /*18d0*/  UIMAD UR4, UR7, UR4, URZ ;  /* 0x00000004070472a4 */ /* 0x000fe2000f8e023f */
[C---:B------:R-:W-:Y:S01]  /*18e0*/  LEA.HI R6, R4.reuse, 0x10, RZ, 0x1e ;  /* 0x0000001004067811 */ /* 0x040fe200078ff0ff */
[----:B------:R-:W-:Y:S01]  /*18f0*/  IMAD.MOV.U32 R180, RZ, RZ, 0x3f800000 ;  /* 0x3f800000ffb47424 */ /* 0x000fe200078e00ff */
[C---:B------:R-:W-:Y:S01]  /*1900*/  LEA.HI R188, R4.reuse, 0x8, RZ, 0x1e ;  /* 0x0000000804bc7811 */ /* 0x040fe200078ff0ff */
[----:B--2---:R-:W1:Y:S01]  /*1910*/  LDC.64 R16, c[0x0][0x218] ;  /* 0x00008600ff107b82 */ /* 0x004e620000000a00 */
[----:B------:R-:W-:Y:S01]  /*1920*/  LEA.HI R181, R4, R3, RZ, 0x1e ;  /* 0x0000000304b57211 */ /* 0x000fe200078ff0ff */
[----:B------:R-:W-:Y:S01]  /*1930*/  IMAD R4, R2, UR5, RZ ;  /* 0x0000000502047c24 */ /* 0x000fe2000f8e02ff */
[C---:B------:R-:W-:Y:S01]  /*1940*/  IADD3 R188, R3.reuse, R188, RZ ;  /* 0x000000bc03bc7210 */ /* 0x040fe20007ffe0ff */
[C---:B------:R-:W-:Y:S01]  /*1950*/  IMAD.IADD R190, R3.reuse, 0x1, R190 ;  /* 0x0000000103be7824 */ /* 0x040fe200078e02be */
[----:B------:R-:W-:Y:S01]  /*1960*/  USHF.L.U32 UR5, UR4, 0x1, URZ ;  /* 0x0000000104057899 */ /* 0x000fe2000800063f */
[----:B------:R-:W-:Y:S01]  /*1970*/  IMAD.IADD R189, R3, 0x1, R6 ;  /* 0x0000000103bd7824 */ /* 0x000fe200078e0206 */
[----:B------:R-:W-:Y:S01]  /*1980*/  LOP3.LUT P0, RZ, R0, 0x3, RZ, 0xc0, !PT ;  /* 0x0000000300ff7812 */ /* 0x000fe2000780c0ff */
[----:B------:R-:W2:Y:S01]  /*1990*/  LDC R7, c[0x0][0x258] ;  /* 0x00009600ff077b82 */ /* 0x000ea20000000800 */
[----:B------:R-:W-:Y:S01]  /*19a0*/  IMAD.SHL.U32 R5, R4, 0x2, RZ ;  /* 0x0000000204057824 */ /* 0x000fe200078e00ff */
[----:B------:R-:W-:Y:S01]  /*19b0*/  LOP3.LUT P1, RZ, R0, 0x1, RZ, 0xc0, !PT ;  /* 0x0000000100ff7812 */ /* 0x000fe2000782c0ff */
[----:B------:R-:W-:Y:S01]  /*19c0*/  IMAD.HI R4, R4, 0x2, RZ ;  /* 0x0000000204047827 */ /* 0x000fe200078e02ff */
[----:B------:R-:W-:-:S02]  /*19d0*/  ISETP.GE.U32.AND P6, PT, R10, 0x40, PT ;  /* 0x000000400a00780c */ /* 0x000fc40003fc6070 */
[----:B------:R-:W-:Y:S02]  /*19e0*/  CS2R R132, SRZ ;  /* 0x0000000000847805 */ /* 0x000fe4000001ff00 */
[----:B------:R-:W-:Y:S01]  /*19f0*/  ISETP.LT.U32.AND P0, PT, R10, 0x40, !P0 ;  /* 0x000000400a00780c */ /* 0x000fe20004701070 */
[----:B------:R-:W-:Y:S01]  /*1a00*/  IMAD.MOV.U32 R178, RZ, RZ, 0x3f800000 ;  /* 0x3f800000ffb27424 */ /* 0x000fe200078e00ff */
[----:B------:R-:W3:Y:S01]  /*1a10*/  LDC.64 R68, c[0x0][0x220] ;  /* 0x00008800ff447b82 */ /* 0x000ee20000000a00 */
[----:B0-----:R-:W-:Y:S01]  /*1a20*/  IMAD R2, R70, UR7, RZ ;  /* 0x0000000746027c24 */ /* 0x001fe2000f8e02ff */
[----:B------:R-:W-:Y:S01]  /*1a30*/  ISETP.LT.U32.AND P1, PT, R10, 0x40, !P1 ;  /* 0x000000400a00780c */ /* 0x000fe20004f21070 */
[C---:B------:R-:W-:Y:S01]  /*1a40*/  IMAD R251, R71.reuse, 0x3, RZ ;  /* 0x0000000347fb7824 */ /* 0x040fe200078e02ff */
[----:B------:R-:W-:Y:S01]  /*1a50*/  LEA.HI R8, R0, 0x1b0, RZ, 0x1c ;  /* 0x000001b000087811 */ /* 0x000fe200078fe0ff */
[C---:B------:R-:W-:Y:S01]  /*1a60*/  IMAD.SHL.U32 R247, R71.reuse, 0x4, RZ ;  /* 0x0000000447f77824 */ /* 0x040fe200078e00ff */
[C---:B------:R-:W-:Y:S01]  /*1a70*/  SHF.L.U32 R217, R71.reuse, 0x3, RZ ;  /* 0x0000000347d97819 */ /* 0x040fe200000006ff */
[C---:B------:R-:W-:Y:S01]  /*1a80*/  IMAD R241, R71.reuse, 0x5, RZ ;  /* 0x0000000547f17824 */ /* 0x040fe200078e02ff */
[----:B------:R-:W0:Y:S01]  /*1a90*/  LDC R59, c[0x0][0x268] ;  /* 0x00009a00ff3b7b82 */ /* 0x000e220000000800 */
[C---:B-1----:R-:W-:Y:S01]  /*1aa0*/  LEA R16, P2, R2.reuse, R16, 0x1 ;  /* 0x0000001002107211 */ /* 0x042fe200078408ff */
[C---:B------:R-:W-:Y:S01]  /*1ab0*/  IMAD R233, R71.reuse, 0x6, RZ ;  /* 0x0000000647e97824 */ /* 0x040fe200078e02ff */
[----:B------:R-:W-:Y:S01]  /*1ac0*/  MOV R179, 0x3f800000 ;  /* 0x3f80000000b37802 */ /* 0x000fe20000000f00 */
[C---:B------:R-:W-:Y:S01]  /*1ad0*/  IMAD R225, R71.reuse, 0x7, RZ ;  /* 0x0000000747e17824 */ /* 0x040fe200078e02ff */
[----:B------:R-:W-:Y:S01]  /*1ae0*/  LEA.HI.X.SX32 R6, R2, R17, 0x1, P2 ;  /* 0x0000001102067211 */ /* 0x000fe200010f0eff */
[C---:B------:R-:W-:Y:S01]  /*1af0*/  IMAD R211, R71.reuse, 0x9, RZ ;  /* 0x0000000947d37824 */ /* 0x040fe200078e02ff */
[----:B------:R-:W-:Y:S01]  /*1b00*/  CS2R R134, SRZ ;  /* 0x0000000000867805 */ /* 0x000fe2000001ff00 */
[----:B--2---:R-:W-:Y:S01]  /*1b10*/  IMAD R3, R10, R7, RZ ;  /* 0x000000070a037224 */ /* 0x004fe200078e02ff */
[----:B------:R-:W-:Y:S01]  /*1b20*/  CS2R R76, SRZ ;  /* 0x00000000004c7805 */ /* 0x000fe2000001ff00 */
[----:B------:R-:W-:Y:S01]  /*1b30*/  IMAD R207, R71, 0xa, RZ ;  /* 0x0000000a47cf7824 */ /* 0x000fe200078e02ff */
[----:B------:R-:W-:Y:S01]  /*1b40*/  CS2R R78, SRZ ;  /* 0x00000000004e7805 */ /* 0x000fe2000001ff00 */
[----:B------:R-:W-:Y:S01]  /*1b50*/  IMAD R2, R7, 0x100, R3 ;  /* 0x0000010007027824 */ /* 0x000fe200078e0203 */
[-C--:B------:R-:W-:Y:S01]  /*1b60*/  LEA R14, P2, R3, R16.reuse, 0x1 ;  /* 0x00000010030e7211 */ /* 0x080fe200078408ff */
[C---:B------:R-:W-:Y:S01]  /*1b70*/  IMAD R203, R71.reuse, 0xb, RZ ;  /* 0x0000000b47cb7824 */ /* 0x040fe200078e02ff */
[----:B------:R-:W-:Y:S01]  /*1b80*/  LEA.HI R7, R0, 0x170, RZ, 0x1c ;  /* 0x0000017000077811 */ /* 0x000fe200078fe0ff */
[----:B------:R-:W-:Y:S01]  /*1b90*/  IMAD R199, R71, 0xc, RZ ;  /* 0x0000000c47c77824 */ /* 0x000fe200078e02ff */
[----:B---3--:R-:W-:Y:S01]  /*1ba0*/  IADD3 R65, P4, P5, R5, UR5, R68 ;  /* 0x0000000505417c10 */ /* 0x008fe2000fd9e044 */
[----:B------:R-:W-:Y:S01]  /*1bb0*/  UIMAD.WIDE UR4, UR4, 0x2, URZ ;  /* 0x00000002040478a5 */ /* 0x000fe2000f8e023f */
[C---:B------:R-:W-:Y:S01]  /*1bc0*/  LEA R16, P3, R2.reuse, R16, 0x1 ;  /* 0x0000001002107211 */ /* 0x040fe200078608ff */
[C---:B------:R-:W-:Y:S01]  /*1bd0*/  IMAD R195, R71.reuse, 0xd, RZ ;  /* 0x0000000d47c37824 */ /* 0x040fe200078e02ff */
[----:B------:R-:W-:Y:S01]  /*1be0*/  SHF.R.U32.HI R5, RZ, 0x4, R0 ;  /* 0x00000004ff057819 */ /* 0x000fe20000011600 */
[----:B------:R-:W-:Y:S01]  /*1bf0*/  IMAD R187, R71, 0xe, RZ ;  /* 0x0000000e47bb7824 */ /* 0x000fe200078e02ff */
[-C--:B------:R-:W-:Y:S01]  /*1c00*/  LEA.HI.X.SX32 R17, R2, R6.reuse, 0x1, P3 ;  /* 0x0000000602117211 */ /* 0x080fe200018f0eff */
[-C--:B0-----:R-:W-:Y:S01]  /*1c10*/  IMAD R7, R7, R59.reuse, RZ ;  /* 0x0000003b07077224 */ /* 0x081fe200078e02ff */
[----:B------:R-:W-:Y:S01]  /*1c20*/  SGXT.U32 R2, R5, 0x4 ;  /* 0x000000040502781a */ /* 0x000fe20000000000 */
[-C--:B------:R-:W-:Y:S01]  /*1c30*/  IMAD R8, R8, R59.reuse, RZ ;  /* 0x0000003b08087224 */ /* 0x080fe200078e02ff */
[----:B------:R-:W-:Y:S01]  /*1c40*/  LEA.HI.X.SX32 R15, R3, R6, 0x1, P2 ;  /* 0x00000006030f7211 */ /* 0x000fe200010f0eff */
[----:B------:R-:W-:Y:S01]  /*1c50*/  IMAD R183, R71, 0xf, RZ ;  /* 0x0000000f47b77824 */ /* 0x000fe200078e02ff */
[----:B------:R-:W-:Y:S01]  /*1c60*/  LEA.HI R3, R0, 0x30, RZ, 0x1c ;  /* 0x0000003000037811 */ /* 0x000fe200078fe0ff */
[----:B------:R-:W-:Y:S01]  /*1c70*/  IMAD R9, R2, R59, RZ ;  /* 0x0000003b02097224 */ /* 0x000fe200078e02ff */
[----:B------:R-:W-:Y:S01]  /*1c80*/  LEA.HI R2, R0, 0xb0, RZ, 0x1c ;  /* 0x000000b000027811 */ /* 0x000fe200078fe0ff */
[----:B------:R-:W-:Y:S01]  /*1c90*/  IMAD.WIDE R248, R247, 0x2, R14 ;  /* 0x00000002f7f87825 */ /* 0x000fe200078e020e */
[----:B------:R-:W-:-:S02]  /*1ca0*/  IADD3.X R69, R4, UR5, R69, P4, P5 ;  /* 0x0000000504457c10 */ /* 0x000fc4000a7ea445 */
[----:B------:R-:W-:Y:S02]  /*1cb0*/  CS2R R72, SRZ ;  /* 0x0000000000487805 */ /* 0x000fe4000001ff00 */
[C---:B------:R-:W-:Y:S01]  /*1cc0*/  LEA.HI R4, R0.reuse, 0x70, RZ, 0x1c ;  /* 0x0000007000047811 */ /* 0x040fe200078fe0ff */
[----:B------:R-:W-:Y:S01]  /*1cd0*/  IMAD R10, R59, 0x10, R9 ;  /* 0x000000103b0a7824 */ /* 0x000fe200078e0209 */
[C---:B------:R-:W-:Y:S01]  /*1ce0*/  LEA.HI R5, R0.reuse, 0xf0, RZ, 0x1c ;  /* 0x000000f000057811 */ /* 0x040fe200078fe0ff */
[-C--:B------:R-:W-:Y:S01]  /*1cf0*/  IMAD R11, R3, R59.reuse, RZ ;  /* 0x0000003b030b7224 */ /* 0x080fe200078e02ff */
[----:B------:R-:W-:Y:S01]  /*1d00*/  LEA.HI R6, R0, 0x130, RZ, 0x1c ;  /* 0x0000013000067811 */ /* 0x000fe200078fe0ff */
[-C--:B------:R-:W-:Y:S01]  /*1d10*/  IMAD R13, R2, R59.reuse, RZ ;  /* 0x0000003b020d7224 */ /* 0x080fe200078e02ff */
[----:B------:R-:W-:Y:S01]  /*1d20*/  LEA R3, R59, R10, 0x4 ;  /* 0x0000000a3b037211 */ /* 0x000fe200078e20ff */
[-C--:B------:R-:W-:Y:S01]  /*1d30*/  IMAD R12, R4, R59.reuse, RZ ;  /* 0x0000003b040c7224 */ /* 0x080fe200078e02ff */
[----:B------:R-:W-:Y:S01]  /*1d40*/  LEA.HI R0, R0, 0x1f0, RZ, 0x1c ;  /* 0x000001f000007811 */ /* 0x000fe200078fe0ff */
[----:B------:R-:W-:Y:S01]  /*1d50*/  IMAD R27, R5, R59, RZ ;  /* 0x0000003b051b7224 */ /* 0x000fe200078e02ff */
[-C--:B------:R-:W-:Y:S01]  /*1d60*/  LEA R176, P5, R9, R65.reuse, 0x1 ;  /* 0x0000004109b07211 */ /* 0x080fe200078a08ff */
[----:B------:R-:W-:Y:S01]  /*1d70*/  IMAD R2, R59, 0x20, R3 ;  /* 0x000000203b027824 */ /* 0x000fe200078e0203 */
[----:B------:R-:W-:Y:S01]  /*1d80*/  LEA R174, P4, R10, R65, 0x1 ;  /* 0x000000410aae7211 */ /* 0x000fe200078808ff */
[----:B------:R-:W-:Y:S01]  /*1d90*/  IMAD R55, R0, R59, RZ ;  /* 0x0000003b00377224 */ /* 0x000fe200078e02ff */
[----:B------:R-:W-:Y:S01]  /*1da0*/  LEA.HI.X.SX32 R177, R9, R69, 0x1, P5 ;  /* 0x0000004509b17211 */ /* 0x000fe200028f0eff */
[----:B------:R-:W-:Y:S01]  /*1db0*/  IMAD R4, R59, 0x10, R2 ;  /* 0x000000103b047824 */ /* 0x000fe200078e0202 */
[----:B------:R-:W-:Y:S01]  /*1dc0*/  LEA R172, P5, R3, R65, 0x1 ;  /* 0x0000004103ac7211 */ /* 0x000fe200078a08ff */
[----:B------:R-:W-:Y:S01]  /*1dd0*/  IMAD R31, R6, R59, RZ ;  /* 0x0000003b061f7224 */ /* 0x000fe200078e02ff */
[-C--:B------:R-:W-:Y:S01]  /*1de0*/  LEA.HI.X.SX32 R175, R10, R69.reuse, 0x1, P4 ;  /* 0x000000450aaf7211 */ /* 0x080fe200020f0eff */
[----:B------:R-:W-:Y:S01]  /*1df0*/  IMAD R0, R59, 0x10, R4 ;  /* 0x000000103b007824 */ /* 0x000fe200078e0204 */
[----:B------:R-:W-:Y:S01]  /*1e00*/  LEA.HI.X.SX32 R173, R3, R69, 0x1, P5 ;  /* 0x0000004503ad7211 */ /* 0x000fe200028f0eff */
[----:B------:R-:W-:Y:S01]  /*1e10*/  IMAD.WIDE R244, R241, 0x2, R14 ;  /* 0x00000002f1f47825 */ /* 0x000fe200078e020e */
[----:B------:R-:W-:-:S02]  /*1e20*/  LEA R168, P4, R2, R65, 0x1 ;  /* 0x0000004102a87211 */ /* 0x000fc400078808ff */
[----:B------:R-:W-:Y:S02]  /*1e30*/  CS2R R74, SRZ ;  /* 0x00000000004a7805 */ /* 0x000fe4000001ff00 */
[----:B------:R-:W-:Y:S01]  /*1e40*/  LEA R5, R59, R0, 0x5 ;  /* 0x000000003b057211 */ /* 0x000fe200078e28ff */
[----:B------:R-:W-:Y:S01]  /*1e50*/  IMAD.WIDE R236, R233, 0x2, R14 ;  /* 0x00000002e9ec7825 */ /* 0x000fe200078e020e */
[----:B------:R-:W-:Y:S02]  /*1e60*/  LEA.HI.X.SX32 R169, R2, R69, 0x1, P4 ;  /* 0x0000004502a97211 */ /* 0x000fe400020f0eff */
[----:B------:R-:W-:Y:S02]  /*1e70*/  CS2R R80, SRZ ;  /* 0x0000000000507805 */ /* 0x000fe4000001ff00 */
[-C--:B------:R-:W-:Y:S01]  /*1e80*/  LEA R166, P5, R4, R65.reuse, 0x1 ;  /* 0x0000004104a67211 */ /* 0x080fe200078a08ff */
[----:B------:R-:W-:Y:S01]  /*1e90*/  IMAD R6, R59, 0x10, R5 ;  /* 0x000000103b067824 */ /* 0x000fe200078e0205 */
[----:B------:R-:W-:Y:S01]  /*1ea0*/  LEA R164, P4, R0, R65, 0x1 ;  /* 0x0000004100a47211 */ /* 0x000fe200078808ff */
[----:B------:R-:W-:Y:S01]  /*1eb0*/  IMAD.WIDE R228, R225, 0x2, R14 ;  /* 0x00000002e1e47825 */ /* 0x000fe200078e020e */
[----:B------:R-:W-:-:S02]  /*1ec0*/  LEA.HI.X.SX32 R167, R4, R69, 0x1, P5 ;  /* 0x0000004504a77211 */ /* 0x000fc400028f0eff */
[----:B------:R-:W-:Y:S02]  /*1ed0*/  CS2R R82, SRZ ;  /* 0x0000000000527805 */ /* 0x000fe4000001ff00 */
[----:B------:R-:W-:Y:S01]  /*1ee0*/  LEA R20, P5, R5, R65, 0x1 ;  /* 0x0000004105147211 */ /* 0x000fe200078a08ff */
[----:B------:R-:W-:Y:S01]  /*1ef0*/  IMAD R3, R59, 0x10, R6 ;  /* 0x000000103b037824 */ /* 0x000fe200078e0206 */
[-C--:B------:R-:W-:Y:S01]  /*1f00*/  LEA.HI.X.SX32 R165, R0, R69.reuse, 0x1, P4 ;  /* 0x0000004500a57211 */ /* 0x080fe200020f0eff */
        /* <DEDUP_REMOVED lines=19> */
[----:B------:R-:W-:Y:S01]  /*2040*/  LEA.HI.X.SX32 R29, R2, R69, 0x1, P5 ;  /* 0x00000045021d7211 */ /* 0x000fe200028f0eff */
[----:B------:R-:W-:Y:S01]  /*2050*/  IMAD R5, R59, 0x20, R0 ;  /* 0x000000203b057824 */ /* 0x000fe200078e0200 */
[-C--:B------:R-:W-:Y:S01]  /*2060*/  LEA R32, P3, R4, R65.reuse, 0x1 ;  /* 0x0000004104207211 */ /* 0x080fe200078608ff */
[----:B------:R-:W-:Y:S01]  /*2070*/  IMAD.WIDE R200, R199, 0x2, R14 ;  /* 0x00000002c7c87825 */ /* 0x000fe200078e020e */
[----:B------:R-:W-:Y:S02]  /*2080*/  LEA R34, P5, R0, R65, 0x1 ;  /* 0x0000004100227211 */ /* 0x000fe400078a08ff */
[----:B------:R-:W-:Y:S02]  /*2090*/  CS2R R88, SRZ ;  /* 0x0000000000587805 */ /* 0x000fe4000001ff00 */
        /* <DEDUP_REMOVED lines=8> */
[-C--:B------:R-:W-:Y:S02]  /*2120*/  LEA R38, P5, R3, R65.reuse, 0x1 ;  /* 0x0000004103267211 */ /* 0x080fe400078a08ff */
[----:B------:R-:W-:Y:S02]  /*2130*/  CS2R R92, SRZ ;  /* 0x00000000005c7805 */ /* 0x000fe4000001ff00 */
[----:B------:R-:W-:Y:S01]  /*2140*/  LEA R36, P3, R5, R65, 0x1 ;  /* 0x0000004105247211 */ /* 0x000fe200078608ff */
[----:B------:R-:W-:Y:S01]  /*2150*/  IMAD R4, R59, 0x20, R2 ;  /* 0x000000203b047824 */ /* 0x000fe200078e0202 */
[-C--:B------:R-:W-:Y:S01]  /*2160*/  LEA.HI.X.SX32 R39, R3, R69.reuse, 0x1, P5 ;  /* 0x0000004503277211 */ /* 0x080fe200028f0eff */
[----:B------:R-:W-:Y:S01]  /*2170*/  IMAD.WIDE R184, R183, 0x2, R14 ;  /* 0x00000002b7b87825 */ /* 0x000fe200078e020e */
[----:B------:R-:W-:-:S02]  /*2180*/  LEA.HI.X.SX32 R23, R6, R69, 0x1, P4 ;  /* 0x0000004506177211 */ /* 0x000fc400020f0eff */
[----:B------:R-:W-:Y:S02]  /*2190*/  CS2R R94, SRZ ;  /* 0x00000000005e7805 */ /* 0x000fe4000001ff00 */
[----:B------:R-:W-:Y:S01]  /*21a0*/  LEA R30, P4, R31, R65, 0x1 ;  /* 0x000000411f1e7211 */ /* 0x000fe200078808ff */
[----:B------:R-:W-:Y:S01]  /*21b0*/  IMAD R0, R59, 0x10, R4 ;  /* 0x000000103b007824 */ /* 0x000fe200078e0204 */
[----:B------:R-:W-:Y:S01]  /*21c0*/  LEA.HI.X.SX32 R37, R5, R69, 0x1, P3 ;  /* 0x0000004505257211 */ /* 0x000fe200018f0eff */
[----:B------:R-:W-:Y:S01]  /*21d0*/  IMAD.MOV.U32 R9, RZ, RZ, -0x800000 ;  /* 0xff800000ff097424 */ /* 0x000fe200078e00ff */
[-C--:B------:R-:W-:Y:S01]  /*21e0*/  LEA R42, P3, R2, R65.reuse, 0x1 ;  /* 0x00000041022a7211 */ /* 0x080fe200078608ff */
[----:B------:R-:W-:Y:S01]  /*21f0*/  IMAD R3, R59, 0x10, R0 ;  /* 0x000000103b037824 */ /* 0x000fe200078e0200 */
[-C--:B------:R-:W-:Y:S01]  /*2200*/  LEA R66, P2, R12, R65.reuse, 0x1 ;  /* 0x000000410c427211 */ /* 0x080fe200078408ff */
[----:B------:R-:W-:Y:S01]  /*2210*/  IMAD.MOV.U32 R13, RZ, RZ, 0x3f800000 ;  /* 0x3f800000ff0d7424 */ /* 0x000fe200078e00ff */
[----:B------:R-:W-:-:S02]  /*2220*/  LEA R44, P5, R4, R65, 0x1 ;  /* 0x00000041042c7211 */ /* 0x000fc400078a08ff */
[----:B------:R-:W-:Y:S02]  /*2230*/  CS2R R96, SRZ ;  /* 0x0000000000607805 */ /* 0x000fe4000001ff00 */
[----:B------:R-:W-:Y:S02]  /*2240*/  LEA R5, R59, R3, 0x5 ;  /* 0x000000033b057211 */ /* 0x000fe400078e28ff */
[----:B------:R-:W-:Y:S02]  /*2250*/  CS2R R98, SRZ ;  /* 0x0000000000627805 */ /* 0x000fe4000001ff00 */
[-C--:B------:R-:W-:Y:S02]  /*2260*/  LEA.HI.X.SX32 R31, R31, R69.reuse, 0x1, P4 ;  /* 0x000000451f1f7211 */ /* 0x080fe400020f0eff */
[----:B------:R-:W-:Y:S02]  /*2270*/  CS2R R100, SRZ ;  /* 0x0000000000647805 */ /* 0x000fe4000001ff00 */
[----:B------:R-:W-:Y:S01]  /*2280*/  LEA.HI.X.SX32 R43, R2, R69, 0x1, P3 ;  /* 0x00000045022b7211 */ /* 0x000fe200018f0eff */
[----:B------:R-:W-:Y:S01]  /*2290*/  IMAD R2, R59, 0x10, R5 ;  /* 0x000000103b027824 */ /* 0x000fe200078e0205 */
[----:B------:R-:W-:-:S02]  /*22a0*/  LEA R46, P4, R0, R65, 0x1 ;  /* 0x00000041002e7211 */ /* 0x000fc400078808ff */
[----:B------:R-:W-:Y:S02]  /*22b0*/  CS2R R102, SRZ ;  /* 0x0000000000667805 */ /* 0x000fe4000001ff00 */
[-C--:B------:R-:W-:Y:S02]  /*22c0*/  LEA.HI.X.SX32 R67, R12, R69.reuse, 0x1, P2 ;  /* 0x000000450c437211 */ /* 0x080fe400010f0eff */
[----:B------:R-:W-:Y:S02]  /*22d0*/  CS2R R104, SRZ ;  /* 0x0000000000687805 */ /* 0x000fe4000001ff00 */
[----:B------:R-:W-:Y:S02]  /*22e0*/  LEA.HI.X.SX32 R45, R4, R69, 0x1, P5 ;  /* 0x00000045042d7211 */ /* 0x000fe400028f0eff */
[----:B------:R-:W-:Y:S02]  /*22f0*/  CS2R R106, SRZ ;  /* 0x00000000006a7805 */ /* 0x000fe4000001ff00 */
[----:B------:R-:W-:-:S02]  /*2300*/  LEA R26, P2, R27, R65, 0x1 ;  /* 0x000000411b1a7211 */ /* 0x000fc400078408ff */
[----:B------:R-:W-:Y:S02]  /*2310*/  CS2R R108, SRZ ;  /* 0x00000000006c7805 */ /* 0x000fe4000001ff00 */
[----:B------:R-:W-:Y:S02]  /*2320*/  LEA R48, P5, R3, R65, 0x1 ;  /* 0x0000004103307211 */ /* 0x000fe400078a08ff */
[----:B------:R-:W-:Y:S02]  /*2330*/  CS2R R110, SRZ ;  /* 0x00000000006e7805 */ /* 0x000fe4000001ff00 */
[-C--:B------:R-:W-:Y:S01]  /*2340*/  LEA.HI.X.SX32 R47, R0, R69.reuse, 0x1, P4 ;  /* 0x00000045002f7211 */ /* 0x080fe200020f0eff */
[----:B------:R-:W-:Y:S01]  /*2350*/  IMAD R0, R59, 0x10, R2 ;  /* 0x000000103b007824 */ /* 0x000fe200078e0202 */
[----:B------:R-:W-:Y:S02]  /*2360*/  LEA.HI.X.SX32 R27, R27, R69, 0x1, P2 ;  /* 0x000000451b1b7211 */ /* 0x000fe400010f0eff */
[----:B------:R-:W-:-:S02]  /*2370*/  CS2R R112, SRZ ;  /* 0x0000000000707805 */ /* 0x000fc4000001ff00 */
[----:B------:R-:W-:Y:S01]  /*2380*/  LEA.HI.X.SX32 R49, R3, R69, 0x1, P5 ;  /* 0x0000004503317211 */ /* 0x000fe200028f0eff */
[----:B------:R-:W-:Y:S01]  /*2390*/  IMAD R3, R59, 0x20, R0 ;  /* 0x000000203b037824 */ /* 0x000fe200078e0200 */
[-C--:B------:R-:W-:Y:S02]  /*23a0*/  LEA R40, P2, R7, R65.reuse, 0x1 ;  /* 0x0000004107287211 */ /* 0x080fe400078408ff */
[----:B------:R-:W-:Y:S02]  /*23b0*/  CS2R R114, SRZ ;  /* 0x0000000000727805 */ /* 0x000fe4000001ff00 */
[----:B------:R-:W-:Y:S02]  /*23c0*/  LEA R52, P5, R5, R65, 0x1 ;  /* 0x0000004105347211 */ /* 0x000fe400078a08ff */
[----:B------:R-:W-:Y:S02]  /*23d0*/  CS2R R116, SRZ ;  /* 0x0000000000747805 */ /* 0x000fe4000001ff00 */
[----:B------:R-:W-:Y:S01]  /*23e0*/  LEA.HI.X.SX32 R41, R7, R69, 0x1, P2 ;  /* 0x0000004507297211 */ /* 0x000fe200010f0eff */
[----:B------:R-:W-:Y:S01]  /*23f0*/  IMAD.SHL.U32 R7, R71, 0x2, RZ ;  /* 0x0000000247077824 */ /* 0x000fe200078e00ff */
[----:B------:R-:W-:-:S02]  /*2400*/  LEA R56, P2, R2, R65, 0x1 ;  /* 0x0000004102387211 */ /* 0x000fc400078408ff */
[----:B------:R-:W-:Y:S02]  /*2410*/  CS2R R118, SRZ ;  /* 0x0000000000767805 */ /* 0x000fe4000001ff00 */
[----:B------:R-:W-:Y:S01]  /*2420*/  LEA R4, R59, R3, 0x4 ;  /* 0x000000033b047211 */ /* 0x000fe200078e20ff */
[----:B------:R-:W-:Y:S01]  /*2430*/  IMAD.WIDE R10, R7, 0x2, R16 ;  /* 0x00000002070a7825 */ /* 0x000fe200078e0210 */
[----:B------:R-:W-:Y:S02]  /*2440*/  LEA R50, P3, R8, R65, 0x1 ;  /* 0x0000004108327211 */ /* 0x000fe400078608ff */
[----:B------:R-:W-:Y:S02]  /*2450*/  CS2R R120, SRZ ;  /* 0x0000000000787805 */ /* 0x000fe4000001ff00 */
[----:B------:R-:W-:Y:S02]  /*2460*/  LEA.HI.X.SX32 R53, R5, R69, 0x1, P5 ;  /* 0x0000004505357211 */ /* 0x000fe400028f0eff */
[----:B------:R-:W-:-:S02]  /*2470*/  CS2R R122, SRZ ;  /* 0x00000000007a7805 */ /* 0x000fc4000001ff00 */
[----:B------:R-:W-:Y:S01]  /*2480*/  LEA.HI.X.SX32 R57, R2, R69, 0x1, P2 ;  /* 0x0000004502397211 */ /* 0x000fe200010f0eff */
[----:B------:R-:W-:Y:S01]  /*2490*/  IMAD R2, R59, 0x10, R4 ;  /* 0x000000103b027824 */ /* 0x000fe200078e0204 */
[----:B------:R-:W-:Y:S02]  /*24a0*/  LEA R58, P5, R0, R65, 0x1 ;  /* 0x00000041003a7211 */ /* 0x000fe400078a08ff */
[----:B------:R-:W-:Y:S02]  /*24b0*/  CS2R R124, SRZ ;  /* 0x00000000007c7805 */ /* 0x000fe4000001ff00 */
[-C--:B------:R-:W-:Y:S01]  /*24c0*/  LEA.HI.X.SX32 R51, R8, R69.reuse, 0x1, P3 ;  /* 0x0000004508337211 */ /* 0x080fe200018f0eff */
[----:B------:R-:W-:Y:S01]  /*24d0*/  IMAD.MOV.U32 R8, RZ, RZ, -0x800000 ;  /* 0xff800000ff087424 */ /* 0x000fe200078e00ff */
[----:B------:R-:W-:Y:S02]  /*24e0*/  LEA.HI.X.SX32 R59, R0, R69, 0x1, P5 ;  /* 0x00000045003b7211 */ /* 0x000fe400028f0eff */
[----:B------:R-:W-:-:S02]  /*24f0*/  CS2R R126, SRZ ;  /* 0x00000000007e7805 */ /* 0x000fc4000001ff00 */
[-C--:B------:R-:W-:Y:S01]  /*2500*/  LEA R62, P3, R4, R65.reuse, 0x1 ;  /* 0x00000041043e7211 */ /* 0x080fe200078608ff */
[--C-:B------:R-:W-:Y:S01]  /*2510*/  IMAD.WIDE R246, R247, 0x2, R16.reuse ;  /* 0x00000002f7f67825 */ /* 0x100fe200078e0210 */
[-C--:B------:R-:W-:Y:S01]  /*2520*/  LEA R60, P2, R3, R65.reuse, 0x1 ;  /* 0x00000041033c7211 */ /* 0x080fe200078408ff */
[----:B------:R-:W-:Y:S01]  /*2530*/  UMOV UR4, URZ ;  /* 0x0000003f00047c82 */ /* 0x000fe20008000000 */
[-C--:B------:R-:W-:Y:S01]  /*2540*/  LEA R64, P5, R2, R65.reuse, 0x1 ;  /* 0x0000004102407211 */ /* 0x080fe200078a08ff */
[----:B------:R-:W-:Y:S01]  /*2550*/  IMAD.WIDE R240, R241, 0x2, R16 ;  /* 0x00000002f1f07825 */ /* 0x000fe200078e0210 */
[----:B------:R-:W-:Y:S01]  /*2560*/  LEA R54, P4, R55, R65, 0x1 ;  /* 0x0000004137367211 */ /* 0x000fe200078808ff */
[----:B------:R-:W-:Y:S01]  /*2570*/  UMOV UR5, URZ ;  /* 0x0000003f00057c82 */ /* 0x000fe20008000000 */
[-C--:B------:R-:W-:Y:S01]  /*2580*/  LEA.HI.X.SX32 R63, R4, R69.reuse, 0x1, P3 ;  /* 0x00000045043f7211 */ /* 0x080fe200018f0eff */
[----:B------:R-:W-:Y:S01]  /*2590*/  IMAD.WIDE R4, R71, 0x2, R14 ;  /* 0x0000000247047825 */ /* 0x000fe200078e020e */
[-C--:B------:R-:W-:Y:S01]  /*25a0*/  LEA.HI.X.SX32 R61, R3, R69.reuse, 0x1, P2 ;  /* 0x00000045033d7211 */ /* 0x080fe200010f0eff */
[----:B------:R-:W-:Y:S01]  /*25b0*/  ULDC UR9, c[0x0][0x238] ;  /* 0x00008e0000097ab9 */ /* 0x000fe20000000800 */
[-C--:B------:R-:W-:Y:S01]  /*25c0*/  LEA.HI.X.SX32 R65, R2, R69.reuse, 0x1, P5 ;  /* 0x0000004502417211 */ /* 0x080fe200028f0eff */
[----:B------:R-:W-:Y:S01]  /*25d0*/  IMAD.WIDE R2, R71, 0x2, R16 ;  /* 0x0000000247027825 */ /* 0x000fe200078e0210 */
[----:B------:R-:W-:Y:S01]  /*25e0*/  LEA.HI.X.SX32 R55, R55, R69, 0x1, P4 ;  /* 0x0000004537377211 */ /* 0x000fe200020f0eff */
[----:B------:R0:W-:Y:S01]  /*25f0*/  STL.64 [R1+0x20], R4 ;  /* 0x0000200401007387 */ /* 0x0001e20000100a00 */
[----:B------:R-:W-:Y:S01]  /*2600*/  MOV R0, RZ ;  /* 0x000000ff00007202 */ /* 0x000fe20000000f00 */
[----:B------:R-:W-:-:S02]  /*2610*/  IMAD.WIDE R68, R7, 0x2, R14 ;  /* 0x0000000207447825 */ /* 0x000fc400078e020e */
[----:B------:R1:W-:Y:S02]  /*2620*/  STL.64 [R1+0x18], R2 ;  /* 0x0000180201007387 */ /* 0x0003e40000100a00 */
[C---:B------:R-:W-:Y:S02]  /*2630*/  IMAD.WIDE R6, R251.reuse, 0x2, R14 ;  /* 0x00000002fb067825 */ /* 0x040fe400078e020e */
[----:B------:R2:W-:Y:S02]  /*2640*/  STL.64 [R1+0x10], R68 ;  /* 0x0000104401007387 */ /* 0x0005e40000100a00 */
[----:B------:R-:W-:Y:S02]  /*2650*/  IMAD.WIDE R250, R251, 0x2, R16 ;  /* 0x00000002fbfa7825 */ /* 0x000fe400078e0210 */
[----:B------:R2:W-:Y:S02]  /*2660*/  STL.64 [R1+0x8], R10 ;  /* 0x0000080a01007387 */ /* 0x0005e40000100a00 */
[----:B0-----:R-:W-:-:S02]  /*2670*/  IMAD.MOV.U32 R5, RZ, RZ, RZ ;  /* 0x000000ffff057224 */ /* 0x001fc400078e00ff */
[----:B------:R2:W-:Y:S01]  /*2680*/  STL.64 [R1], R6 ;  /* 0x0000000601007387 */ /* 0x0005e20000100a00 */
[----:B-1----:R-:W-:Y:S02]  /*2690*/  IMAD.MOV.U32 R3, RZ, RZ, -0x800000 ;  /* 0xff800000ff037424 */ /* 0x002fe400078e00ff */
[----:B------:R-:W-:Y:S02]  /*26a0*/  IMAD.MOV.U32 R4, RZ, RZ, -0x800000 ;  /* 0xff800000ff047424 */ /* 0x000fe400078e00ff */
[----:B------:R-:W-:-:S04]  /*26b0*/  IMAD.WIDE R232, R233, 0x2, R16 ;  /* 0x00000002e9e87825 */ /* 0x000fc800078e0210 */
        /* <DEDUP_REMOVED lines=8> */
[----:B--2---:R-:W-:-:S07]  /*2740*/  IMAD.WIDE R182, R183, 0x2, R16 ;  /* 0x00000002b7b67825 */ /* 0x004fce00078e0210 */
.L_x_1:
[----:B------:R-:W2:Y:S04]  /*2750*/  LDL.64 R138, [R1+0x20] ;  /* 0x00002000018a7983 */ /* 0x000ea80000100a00 */
[----:B------:R-:W3:Y:S04]  /*2760*/  LDL.64 R144, [R1+0x18] ;  /* 0x0000180001907983 */ /* 0x000ee80000100a00 */
[----:B------:R-:W4:Y:S04]  /*2770*/  LDL.64 R142, [R1+0x10] ;  /* 0x00001000018e7983 */ /* 0x000f280000100a00 */
[----:B------:R-:W5:Y:S04]  /*2780*/  LDL.64 R136, [R1+0x8] ;  /* 0x0000080001887983 */ /* 0x000f680000100a00 */
[----:B------:R-:W5:Y:S01]  /*2790*/  LDL.64 R70, [R1] ;  /* 0x0000000001467983 */ /* 0x000f620000100a00 */
[----:B------:R-:W-:-:S04]  /*27a0*/  IMAD.WIDE R10, R5, 0x2, R14 ;  /* 0x00000002050a7825 */ /* 0x000fc800078e020e */
[C---:B------:R-:W-:Y:S01]  /*27b0*/  IMAD.WIDE R68, R5.reuse, 0x2, R16 ;  /* 0x0000000205447825 */ /* 0x040fe200078e0210 */
[----:B------:R0:W5:Y:S03]  /*27c0*/  LDG.E.U16 R141, desc[UR10][R10.64] ;  /* 0x0000000a0a8d7981 */ /* 0x000166000c1e1500 */
[C---:B------:R-:W-:Y:S01]  /*27d0*/  IMAD.WIDE R148, R5.reuse, 0x2, R248 ;  /* 0x0000000205947825 */ /* 0x040fe200078e02f8 */
[----:B------:R-:W5:Y:S03]  /*27e0*/  LDG.E.U16 R140, desc[UR10][R68.64] ;  /* 0x0000000a448c7981 */ /* 0x000f66000c1e1500 */
[C---:B------:R-:W-:Y:S01]  /*27f0*/  IMAD.WIDE R146, R5.reuse, 0x2, R246 ;  /* 0x0000000205927825 */ /* 0x040fe200078e02f6 */
[----:B------:R1:W5:Y:S03]  /*2800*/  LDG.E.U16 R2, desc[UR10][R148.64] ;  /* 0x0000000a94027981 */ /* 0x000366000c1e1500 */
[C---:B0-----:R-:W-:Y:S01]  /*2810*/  IMAD.WIDE R10, R5.reuse, 0x2, R220 ;  /* 0x00000002050a7825 */ /* 0x041fe200078e02dc */
[----:B------:R0:W5:Y:S03]  /*2820*/  LDG.E.U16 R69, desc[UR10][R146.64] ;  /* 0x0000000a92457981 */ /* 0x000166000c1e1500 */
[----:B------:R-:W-:-:S02]  /*2830*/  IMAD.WIDE R150, R5, 0x2, R250 ;  /* 0x0000000205967825 */ /* 0x000fc400078e02fa */
[----:B------:R-:W5:Y:S02]  /*2840*/  LDG.E.U16 R11, desc[UR10][R10.64] ;  /* 0x0000000a0a0b7981 */ /* 0x000f64000c1e1500 */
[C---:B-1----:R-:W-:Y:S02]  /*2850*/  IMAD.WIDE R148, R5.reuse, 0x2, R208 ;  /* 0x0000000205947825 */ /* 0x042fe400078e02d0 */
[----:B------:R1:W5:Y:S02]  /*2860*/  LDG.E.U16 R68, desc[UR10][R150.64] ;  /* 0x0000000a96447981 */ /* 0x000364000c1e1500 */
[----:B0-----:R-:W-:-:S04]  /*2870*/  IMAD.WIDE R146, R5, 0x2, R210 ;  /* 0x0000000205927825 */ /* 0x001fc800078e02d2 */
[----:B-1----:R-:W-:-:S04]  /*2880*/  IMAD.WIDE R150, R5, 0x2, R206 ;  /* 0x0000000205967825 */ /* 0x002fc800078e02ce */
[----:B--2---:R-:W-:-:S04]  /*2890*/  IMAD.WIDE R138, R5, 0x2, R138 ;  /* 0x00000002058a7825 */ /* 0x004fc800078e028a */
[C---:B---3--:R-:W-:Y:S02]  /*28a0*/  IMAD.WIDE R152, R5.reuse, 0x2, R144 ;  /* 0x0000000205987825 */ /* 0x048fe400078e0290 */
[----:B------:R-:W2:Y:S02]  /*28b0*/  LDG.E.U16 R138, desc[UR10][R138.64] ;  /* 0x0000000a8a8a7981 */ /* 0x000ea4000c1e1500 */
[----:B----4-:R-:W-:-:S04]  /*28c0*/  IMAD.WIDE R154, R5, 0x2, R142 ;  /* 0x00000002059a7825 */ /* 0x010fc800078e028e */
[----:B------:R-:W-:-:S04]  /*28d0*/  IMAD.WIDE R144, R5, 0x2, R216 ;  /* 0x0000000205907825 */ /* 0x000fc800078e02d8 */
[C---:B------:R-:W-:Y:S01]  /*28e0*/  IMAD.WIDE R142, R5.reuse, 0x2, R244 ;  /* 0x00000002058e7825 */ /* 0x040fe200078e02f4 */
[----:B------:R0:W3:Y:S04]  /*28f0*/  LDG.E.U16 R139, desc[UR10][R144.64] ;  /* 0x0000000a908b7981 */ /* 0x0000e8000c1e1500 */
[----:B------:R1:W4:Y:S01]  /*2900*/  LDG.E.U16 R10, desc[UR10][R142.64] ;  /* 0x0000000a8e0a7981 */ /* 0x000322000c1e1500 */
[----:B-----5:R-:W-:-:S03]  /*2910*/  IMAD.WIDE R156, R5, 0x2, R136 ;  /* 0x00000002059c7825 */ /* 0x020fc600078e0288 */
[----:B------:R-:W5:Y:S01]  /*2920*/  LDG.E.U16 R136, desc[UR10][R152.64] ;  /* 0x0000000a98887981 */ /* 0x000f62000c1e1500 */
[----:B0-----:R-:W-:-:S03]  /*2930*/  IMAD.WIDE R144, R5, 0x2, R212 ;  /* 0x0000000205907825 */ /* 0x001fc600078e02d4 */
[----:B------:R-:W4:Y:S01]  /*2940*/  LDG.E.U16 R137, desc[UR10][R156.64] ;  /* 0x0000000a9c897981 */ /* 0x000f22000c1e1500 */
[----:B-1----:R-:W-:-:S04]  /*2950*/  IMAD.WIDE R142, R5, 0x2, R240 ;  /* 0x00000002058e7825 */ /* 0x002fc800078e02f0 */
[C---:B------:R-:W-:Y:S01]  /*2960*/  IMAD.WIDE R158, R5.reuse, 0x2, R70 ;  /* 0x00000002059e7825 */ /* 0x040fe200078e0246 */
[----:B------:R0:W4:Y:S04]  /*2970*/  LDG.E.U16 R152, desc[UR10][R142.64] ;  /* 0x0000000a8e987981 */ /* 0x000128000c1e1500 */
[----:B------:R-:W4:Y:S04]  /*2980*/  LDG.E.U16 R70, desc[UR10][R154.64] ;  /* 0x0000000a9a467981 */ /* 0x000f28000c1e1500 */
[----:B------:R1:W4:Y:S01]  /*2990*/  LDG.E.U16 R153, desc[UR10][R144.64] ;  /* 0x0000000a90997981 */ /* 0x000322000c1e1500 */
[----:B0-----:R-:W-:-:S03]  /*29a0*/  IMAD.WIDE R142, R5, 0x2, R236 ;  /* 0x00000002058e7825 */ /* 0x001fc600078e02ec */
[----:B------:R-:W4:Y:S04]  /*29b0*/  LDG.E.U16 R71, desc[UR10][R158.64] ;  /* 0x0000000a9e477981 */ /* 0x000f28000c1e1500 */
[----:B------:R0:W4:Y:S01]  /*29c0*/  LDG.E.U16 R154, desc[UR10][R146.64] ;  /* 0x0000000a929a7981 */ /* 0x000122000c1e1500 */
[----:B-1----:R-:W-:-:S03]  /*29d0*/  IMAD.WIDE R144, R5, 0x2, R204 ;  /* 0x0000000205907825 */ /* 0x002fc600078e02cc */
[----:B------:R1:W4:Y:S04]  /*29e0*/  LDG.E.U16 R155, desc[UR10][R148.64] ;  /* 0x0000000a949b7981 */ /* 0x000328000c1e1500 */
[----:B------:R1:W4:Y:S01]  /*29f0*/  LDG.E.U16 R156, desc[UR10][R150.64] ;  /* 0x0000000a969c7981 */ /* 0x000322000c1e1500 */
[----:B0-----:R-:W-:-:S03]  /*2a00*/  IMAD.WIDE R146, R5, 0x2, R202 ;  /* 0x0000000205927825 */ /* 0x001fc600078e02ca */
[----:B------:R0:W4:Y:S01]  /*2a10*/  LDG.E.U16 R157, desc[UR10][R142.64] ;  /* 0x0000000a8e9d7981 */ /* 0x000122000c1e1500 */
[----:B-1----:R-:W-:-:S03]  /*2a20*/  IMAD.WIDE R148, R5, 0x2, R200 ;  /* 0x0000000205947825 */ /* 0x002fc600078e02c8 */
[----:B------:R1:W4:Y:S01]  /*2a30*/  LDG.E.U16 R158, desc[UR10][R144.64] ;  /* 0x0000000a909e7981 */ /* 0x000322000c1e1500 */
[----:B------:R-:W-:-:S03]  /*2a40*/  IMAD.WIDE R150, R5, 0x2, R198 ;  /* 0x0000000205967825 */ /* 0x000fc600078e02c6 */
        /* <DEDUP_REMOVED lines=16> */
[----:B------:R-:W4:Y:S01]  /*2b50*/  LDG.E.U16 R223, desc[UR10][R142.64] ;  /* 0x0000000a8edf7981 */ /* 0x000f22000c1e1500 */
[----:B------:R-:W-:-:S03]  /*2b60*/  IMAD.WIDE R148, R5, 0x2, R182 ;  /* 0x0000000205947825 */ /* 0x000fc600078e02b6 */
[----:B------:R1:W4:Y:S04]  /*2b70*/  LDG.E.U16 R226, desc[UR10][R144.64] ;  /* 0x0000000a90e27981 */ /* 0x000328000c1e1500 */
[----:B------:R-:W4:Y:S04]  /*2b80*/  LDG.E.U16 R227, desc[UR10][R146.64] ;  /* 0x0000000a92e37981 */ /* 0x000f28000c1e1500 */
[----:B------:R1:W4:Y:S01]  /*2b90*/  LDG.E.U16 R230, desc[UR10][R148.64] ;  /* 0x0000000a94e67981 */ /* 0x000322000c1e1500 */
[----:B------:R-:W0:Y:S02]  /*2ba0*/  S2R R214, SR_TID.X ;  /* 0x0000000000d67919 */ /* 0x000e240000002100 */
[C---:B0-----:R-:W-:Y:S01]  /*2bb0*/  IMAD.SHL.U32 R191, R214.reuse, 0x8, RZ ;  /* 0x00000008d6bf7824 */ /* 0x041fe200078e00ff */
[----:B------:R-:W-:-:S04]  /*2bc0*/  LOP3.LUT R12, R214, 0x7, RZ, 0xc0, !PT ;  /* 0x00000007d60c7812 */ /* 0x000fc800078ec0ff */
[----:B------:R-:W-:Y:S02]  /*2bd0*/  LOP3.LUT R215, R191, 0x30, RZ, 0xc0, !PT ;  /* 0x00000030bfd77812 */ /* 0x000fe400078ec0ff */
[----:B------:R-:W-:-:S03]  /*2be0*/  SHF.L.U32 R150, R214, 0x1, RZ ;  /* 0x00000001d6967819 */ /* 0x000fc600000006ff */
[----:B------:R-:W-:-:S05]  /*2bf0*/  IMAD R215, R12, 0x40, R215 ;  /* 0x000000400cd77824 */ /* 0x000fca00078e02d7 */
[----:B-1----:R-:W-:Y:S02]  /*2c00*/  LOP3.LUT R145, R215, 0x10, R150, 0x78, !PT ;  /* 0x00000010d7917812 */ /* 0x002fe400078e7896 */
[C---:B------:R-:W-:Y:S02]  /*2c10*/  LOP3.LUT R215, R214.reuse, 0xff, RZ, 0xc0, !PT ;  /* 0x000000ffd6d77812 */ /* 0x040fe400078ec0ff */
[----:B------:R-:W-:-:S03]  /*2c20*/  LOP3.LUT R144, R214, 0x10, RZ, 0xc0, !PT ;  /* 0x00000010d6907812 */ /* 0x000fc600078ec0ff */
[----:B------:R-:W-:Y:S01]  /*2c30*/  IMAD.SHL.U32 R142, R215, 0x2, RZ ;  /* 0x00000002d78e7824 */ /* 0x000fe200078e00ff */
[----:B------:R-:W-:Y:S04]  /*2c40*/  BAR.SYNC.DEFER_BLOCKING 0x0 ;  /* 0x0000000000007b1d */ /* 0x000fe80000010000 */
[C---:B------:R-:W-:Y:S02]  /*2c50*/  LOP3.LUT R143, R142.reuse, 0x10, RZ, 0x3c, !PT ;  /* 0x000000108e8f7812 */ /* 0x040fe400078e3cff */
[----:B------:R-:W-:Y:S01]  /*2c60*/  LOP3.LUT R148, R142, 0x70, RZ, 0x3c, !PT ;  /* 0x000000708e947812 */ /* 0x000fe200078e3cff */
[----:B------:R0:W-:Y:S04]  /*2c70*/  STS.U16 [R142+UR6+0xa000], R11 ;  /* 0x00a0000b8e007988 */ /* 0x0001e80008000406 */
[----:B------:R-:W-:Y:S04]  /*2c80*/  STS.U16 [R142+UR6+0x8000], R141 ;  /* 0x0080008d8e007988 */ /* 0x000fe80008000406 */
[----:B------:R1:W-:Y:S01]  /*2c90*/  STS.U16 [R142+UR6+0x8200], R140 ;  /* 0x0082008c8e007988 */ /* 0x0003e20008000406 */
[----:B0-----:R-:W-:Y:S01]  /*2ca0*/  IMAD R11, R144, 0x20, R145 ;  /* 0x00000020900b7824 */ /* 0x001fe200078e0291 */
[----:B------:R-:W-:-:S02]  /*2cb0*/  LOP3.LUT R144, R142, 0x20, RZ, 0x3c, !PT ;  /* 0x000000208e907812 */ /* 0x000fc400078e3cff */
[----:B-1----:R-:W-:Y:S01]  /*2cc0*/  LOP3.LUT R140, R142, 0x30, RZ, 0x3c, !PT ;  /* 0x000000308e8c7812 */ /* 0x002fe200078e3cff */
[----:B------:R-:W-:Y:S01]  /*2cd0*/  IMAD.SHL.U32 R151, R12, 0x10, RZ ;  /* 0x000000100c977824 */ /* 0x000fe200078e00ff */
[----:B------:R-:W-:-:S04]  /*2ce0*/  LOP3.LUT R191, R214, 0x20, RZ, 0xc0, !PT ;  /* 0x00000020d6bf7812 */ /* 0x000fc800078ec0ff */
[----:B------:R-:W-:Y:S01]  /*2cf0*/  LOP3.LUT R151, R151, 0x30, R150, 0x78, !PT ;  /* 0x0000003097977812 */ /* 0x000fe200078e7896 */
[----:B------:R-:W-:-:S05]  /*2d00*/  IMAD R12, R12, 0x4, R191 ;  /* 0x000000040c0c7824 */ /* 0x000fca00078e02bf */
[----:B------:R-:W-:Y:S01]  /*2d10*/  LEA R12, R12, R151, 0x8 ;  /* 0x000000970c0c7211 */ /* 0x000fe200078e40ff */
[----:B---3--:R0:W-:Y:S04]  /*2d20*/  STS.U16 [R142+UR6+0xa200], R139 ;  /* 0x00a2008b8e007988 */ /* 0x0081e80008000406 */
[----:B--2---:R1:W-:Y:S04]  /*2d30*/  STS.U16 [R143+UR6+0x8400], R138 ;  /* 0x0084008a8f007988 */ /* 0x0043e80008000406 */
[----:B-----5:R2:W-:Y:S01]  /*2d40*/  STS.U16 [R143+UR6+0x8600], R136 ;  /* 0x008600888f007988 */ /* 0x0205e20008000406 */
[----:B0-----:R-:W-:-:S02]  /*2d50*/  LOP3.LUT R139, R142, 0x50, RZ, 0x3c, !PT ;  /* 0x000000508e8b7812 */ /* 0x001fc400078e3cff */
[C---:B-1----:R-:W-:Y:S02]  /*2d60*/  LOP3.LUT R138, R142.reuse, 0x40, RZ, 0x3c, !PT ;  /* 0x000000408e8a7812 */ /* 0x042fe400078e3cff */
[----:B--2---:R-:W-:Y:S01]  /*2d70*/  LOP3.LUT R136, R142, 0x60, RZ, 0x3c, !PT ;  /* 0x000000608e887812 */ /* 0x004fe200078e3cff */
[----:B----4-:R-:W-:Y:S04]  /*2d80*/  STS.U16 [R143+UR6+0xa400], R153 ;  /* 0x00a400998f007988 */ /* 0x010fe80008000406 */
        /* <DEDUP_REMOVED lines=10> */
[----:B------:R-:W-:Y:S04]  /*2e30*/  STS.U16 [R138+UR6+0x9200], R69 ;  /* 0x009200458a007988 */ /* 0x000fe80008000406 */
[----:B------:R-:W-:Y:S04]  /*2e40*/  STS.U16 [R138+UR6+0xb000], R160 ;  /* 0x00b000a08a007988 */ /* 0x000fe80008000406 */
[----:B------:R-:W-:Y:S04]  /*2e50*/  STS.U16 [R138+UR6+0xb200], R161 ;  /* 0x00b200a18a007988 */ /* 0x000fe80008000406 */
[----:B------:R1:W-:Y:S04]  /*2e60*/  STS.U16 [R139+UR6+0x9400], R10 ;  /* 0x0094000a8b007988 */ /* 0x0003e80008000406 */
        /* <DEDUP_REMOVED lines=10> */
[----:B------:R-:W-:Y:S01]  /*2f10*/  STS.U16 [R148+UR6+0xbe00], R230 ;  /* 0x00be00e694007988 */ /* 0x000fe20008000406 */
[----:B------:R-:W-:Y:S01]  /*2f20*/  BAR.SYNC.DEFER_BLOCKING 0x0 ;  /* 0x0000000000007b1d */ /* 0x000fe20000010000 */
[----:B0-----:R-:W-:-:S05]  /*2f30*/  LOP3.LUT R2, R11, 0x20, RZ, 0x3c, !PT ;  /* 0x000000200b027812 */ /* 0x001fca00078e3cff */
[----:B------:R-:W-:Y:S04]  /*2f40*/  LDSM.16.MT88.4 R68, [R11+UR6] ;  /* 0x000000060b44783b */ /* 0x000fe80008004200 */
[----:B------:R-:W0:Y:S04]  /*2f50*/  LDSM.16.M88.4 R160, [R12+UR6+0x8000] ;  /* 0x008000060ca0783b */ /* 0x000e280008000200 */
[----:B------:R-:W2:Y:S04]  /*2f60*/  LDSM.16.MT88.4 R152, [R2+UR6] ;  /* 0x000000060298783b */ /* 0x000ea80008004200 */
[----:B------:R-:W3:Y:S01]  /*2f70*/  LDSM.16.MT88.4 R140, [R11+UR6+0x400] ;  /* 0x000400060b8c783b */ /* 0x000ee20008004200 */
[----:B-1----:R-:W-:-:S03]  /*2f80*/  LOP3.LUT R10, R12, 0x40, RZ, 0x3c, !PT ;  /* 0x000000400c0a7812 */ /* 0x002fc600078e3cff */
[----:B------:R-:W1:Y:S04]  /*2f90*/  LDSM.16.MT88.4 R144, [R2+UR6+0x400] ;  /* 0x000400060290783b */ /* 0x000e680008004200 */
[----:B------:R-:W-:Y:S04]  /*2fa0*/  LDSM.16.MT88.4 R136, [R11+UR6+0x800] ;  /* 0x000800060b88783b */ /* 0x000fe80008004200 */
[----:B------:R-:W4:Y:S04]  /*2fb0*/  LDSM.16.M88.4 R156, [R10+UR6+0x8000] ;  /* 0x008000060a9c783b */ /* 0x000f280008000200 */
[----:B------:R-:W5:Y:S01]  /*2fc0*/  LDSM.16.MT88.4 R148, [R2+UR6+0x800] ;  /* 0x000800060294783b */ /* 0x000f620008004200 */
[-C--:B0-----:R-:W-:Y:S06]  /*2fd0*/  HMMA.16816.F32.BF16 R68, R68, R160.reuse, RZ ;  /* 0x000000a04444723c */ /* 0x081fec00000418ff */
[----:B--2---:R-:W-:-:S15]  /*2fe0*/  HMMA.16816.F32.BF16 R152, R152, R160, RZ ;  /* 0x000000a09898723c */ /* 0x004fde00000418ff */
[----:B------:R-:W-:-:S03]  /*2ff0*/  NOP ;  /* 0x0000000000007918 */ /* 0x000fc60000000000 */
[-C--:B---3--:R-:W-:Y:S01]  /*3000*/  HMMA.16816.F32.BF16 R140, R140, R162.reuse, R68 ;  /* 0x000000a28c8c723c */ /* 0x088fe20000041844 */
[----:B------:R-:W0:Y:S05]  /*3010*/  LDSM.16.MT88.4 R68, [R11+UR6+0xc00] ;  /* 0x000c00060b44783b */ /* 0x000e2a0008004200 */
[----:B-1----:R-:W-:Y:S01]  /*3020*/  HMMA.16816.F32.BF16 R160, R144, R162, R152 ;  /* 0x000000a290a0723c */ /* 0x002fe20000041898 */
[----:B------:R-:W1:Y:S04]  /*3030*/  LDSM.16.MT88.4 R144, [R2+UR6+0xc00] ;  /* 0x000c00060290783b */ /* 0x000e680008004200 */
[----:B------:R-:W-:-:S13]  /*3040*/  LDSM.16.M88.4 R152, [R12+UR6+0x8080] ;  /* 0x008080060c98783b */ /* 0x000fda0008000200 */
[-C--:B----4-:R-:W-:Y:S01]  /*3050*/  HMMA.16816.F32.BF16 R136, R136, R156.reuse, R140 ;  /* 0x0000009c8888723c */ /* 0x090fe2000004188c */
[----:B------:R-:W2:Y:S05]  /*3060*/  LDSM.16.MT88.4 R140, [R11+UR6+0x1000] ;  /* 0x001000060b8c783b */ /* 0x000eaa0008004200 */
[----:B-----5:R-:W-:Y:S01]  /*3070*/  HMMA.16816.F32.BF16 R148, R148, R156, R160 ;  /* 0x0000009c9494723c */ /* 0x020fe200000418a0 */
[----:B------:R-:W3:-:S15]  /*3080*/  LDSM.16.MT88.4 R160, [R2+UR6+0x1000] ;  /* 0x0010000602a0783b */ /* 0x000ede0008004200 */
[----:B------:R-:W-:-:S02]  /*3090*/  NOP ;  /* 0x0000000000007918 */ /* 0x000fc40000000000 */
[-C--:B0-----:R-:W-:Y:S01]  /*30a0*/  HMMA.16816.F32.BF16 R68, R68, R158.reuse, R136 ;  /* 0x0000009e4444723c */ /* 0x081fe20000041888 */
[----:B------:R-:W0:Y:S05]  /*30b0*/  LDSM.16.MT88.4 R136, [R11+UR6+0x1400] ;  /* 0x001400060b88783b */ /* 0x000e2a0008004200 */
[----:B-1----:R-:W-:Y:S01]  /*30c0*/  HMMA.16816.F32.BF16 R156, R144, R158, R148 ;  /* 0x0000009e909c723c */ /* 0x002fe20000041894 */
[----:B------:R-:W1:Y:S04]  /*30d0*/  LDSM.16.MT88.4 R148, [R2+UR6+0x1400] ;  /* 0x001400060294783b */ /* 0x000e680008004200 */
[----:B------:R-:W-:-:S13]  /*30e0*/  LDSM.16.M88.4 R144, [R10+UR6+0x8080] ;  /* 0x008080060a90783b */ /* 0x000fda0008000200 */
[-C--:B--2---:R-:W-:Y:S01]  /*30f0*/  HMMA.16816.F32.BF16 R140, R140, R152.reuse, R68 ;  /* 0x000000988c8c723c */ /* 0x084fe20000041844 */
[----:B------:R-:W2:Y:S05]  /*3100*/  LDSM.16.MT88.4 R68, [R11+UR6+0x1800] ;  /* 0x001800060b44783b */ /* 0x000eaa0008004200 */
[----:B---3--:R-:W-:Y:S01]  /*3110*/  HMMA.16816.F32.BF16 R160, R160, R152, R156 ;  /* 0x00000098a0a0723c */ /* 0x008fe2000004189c */
        /* <DEDUP_REMOVED lines=15> */
[----:B------:R-:W-:Y:S04]  /*3210*/  LDSM.16.MT88.4 R148, [R11+UR6+0x2800] ;  /* 0x002800060b94783b */ /* 0x000fe80008004200 */
[----:B------:R-:W-:-:S13]  /*3220*/  LDSM.16.M88.4 R156, [R10+UR6+0x8100] ;  /* 0x008100060a9c783b */ /* 0x000fda0008000200 */
[-C--:B--2---:R-:W-:Y:S01]  /*3230*/  HMMA.16816.F32.BF16 R136, R136, R160.reuse, R140 ;  /* 0x000000a08888723c */ /* 0x084fe2000004188c */
[----:B------:R-:W1:Y:S05]  /*3240*/  LDSM.16.MT88.4 R140, [R2+UR6+0x2400] ;  /* 0x00240006028c783b */ /* 0x000e6a0008004200 */
[----:B---3--:R-:W-:Y:S01]  /*3250*/  HMMA.16816.F32.BF16 R152, R152, R160, R144 ;  /* 0x000000a09898723c */ /* 0x008fe20000041890 */
[----:B------:R-:W2:-:S15]  /*3260*/  LDSM.16.MT88.4 R144, [R2+UR6+0x2800] ;  /* 0x002800060290783b */ /* 0x000e9e0008004200 */
[----:B------:R-:W-:-:S02]  /*3270*/  NOP ;  /* 0x0000000000007918 */ /* 0x000fc40000000000 */
[-C--:B0-----:R-:W-:Y:S01]  /*3280*/  HMMA.16816.F32.BF16 R68, R68, R162.reuse, R136 ;  /* 0x000000a24444723c */ /* 0x081fe20000041888 */
[----:B------:R-:W0:Y:S05]  /*3290*/  LDSM.16.MT88.4 R136, [R11+UR6+0x2c00] ;  /* 0x002c00060b88783b */ /* 0x000e2a0008004200 */
[----:B-1----:R-:W-:Y:S01]  /*32a0*/  HMMA.16816.F32.BF16 R160, R140, R162, R152 ;  /* 0x000000a28ca0723c */ /* 0x002fe20000041898 */
[----:B------:R-:W1:Y:S04]  /*32b0*/  LDSM.16.MT88.4 R140, [R2+UR6+0x2c00] ;  /* 0x002c0006028c783b */ /* 0x000e680008004200 */
[----:B------:R-:W-:-:S13]  /*32c0*/  LDSM.16.MT88.4 R152, [R11+UR6+0x3000] ;  /* 0x003000060b98783b */ /* 0x000fda0008004200 */
[-C--:B------:R-:W-:Y:S01]  /*32d0*/  HMMA.16816.F32.BF16 R148, R148, R156.reuse, R68 ;  /* 0x0000009c9494723c */ /* 0x080fe20000041844 */
[----:B------:R-:W3:Y:S05]  /*32e0*/  LDSM.16.M88.4 R68, [R12+UR6+0x8180] ;  /* 0x008180060c44783b */ /* 0x000eea0008000200 */
[----:B--2---:R-:W-:Y:S01]  /*32f0*/  HMMA.16816.F32.BF16 R144, R144, R156, R160 ;  /* 0x0000009c9090723c */ /* 0x004fe200000418a0 */
[----:B------:R-:W-:-:S15]  /*3300*/  LDSM.16.MT88.4 R160, [R11+UR6+0x3400] ;  /* 0x003400060ba0783b */ /* 0x000fde0008004200 */
[----:B------:R-:W-:-:S02]  /*3310*/  NOP ;  /* 0x0000000000007918 */ /* 0x000fc40000000000 */
[-C--:B0-----:R-:W-:Y:S01]  /*3320*/  HMMA.16816.F32.BF16 R136, R136, R158.reuse, R148 ;  /* 0x0000009e8888723c */ /* 0x081fe20000041894 */
[----:B------:R-:W0:Y:S05]  /*3330*/  LDSM.16.MT88.4 R148, [R2+UR6+0x3000] ;  /* 0x003000060294783b */ /* 0x000e2a0008004200 */
[----:B-1----:R-:W-:Y:S01]  /*3340*/  HMMA.16816.F32.BF16 R156, R140, R158, R144 ;  /* 0x0000009e8c9c723c */ /* 0x002fe20000041890 */
[----:B------:R-:W-:Y:S04]  /*3350*/  LDSM.16.MT88.4 R140, [R11+UR6+0x3800] ;  /* 0x003800060b8c783b */ /* 0x000fe80008004200 */
[----:B------:R-:W-:-:S13]  /*3360*/  LDSM.16.M88.4 R144, [R10+UR6+0x8180] ;  /* 0x008180060a90783b */ /* 0x000fda0008000200 */
[-C--:B---3--:R-:W-:Y:S01]  /*3370*/  HMMA.16816.F32.BF16 R152, R152, R68.reuse, R136 ;  /* 0x000000449898723c */ /* 0x088fe20000041888 */
[----:B------:R-:W1:Y:S05]  /*3380*/  LDSM.16.MT88.4 R136, [R2+UR6+0x3400] ;  /* 0x003400060288783b */ /* 0x000e6a0008004200 */
[----:B0-----:R-:W-:Y:S01]  /*3390*/  HMMA.16816.F32.BF16 R148, R148, R68, R156 ;  /* 0x000000449494723c */ /* 0x001fe2000004189c */
[----:B------:R-:W-:-:S15]  /*33a0*/  LDSM.16.MT88.4 R156, [R11+UR6+0x3c00] ;  /* 0x003c00060b9c783b */ /* 0x000fde0008004200 */
[----:B------:R-:W-:-:S02]  /*33b0*/  NOP ;  /* 0x0000000000007918 */ /* 0x000fc40000000000 */
[-C--:B------:R-:W-:Y:S01]  /*33c0*/  HMMA.16816.F32.BF16 R160, R160, R70.reuse, R152 ;  /* 0x00000046a0a0723c */ /* 0x080fe20000041898 */
[----:B------:R-:W0:Y:S05]  /*33d0*/  LDSM.16.MT88.4 R152, [R2+UR6+0x3800] ;  /* 0x003800060298783b */ /* 0x000e2a0008004200 */
[----:B-1----:R-:W-:Y:S01]  /*33e0*/  HMMA.16816.F32.BF16 R136, R136, R70, R148 ;  /* 0x000000468888723c */ /* 0x002fe20000041894 */
[----:B------:R-:W1:Y:S04]  /*33f0*/  LDSM.16.MT88.4 R68, [R2+UR6+0x3c00] ;  /* 0x003c00060244783b */ /* 0x000e680008004200 */
[----:B------:R-:W-:-:S13]  /*3400*/  LDSM.16.MT88.4 R148, [R11+UR6+0x4000] ;  /* 0x004000060b94783b */ /* 0x000fda0008004200 */
[-C--:B------:R-:W-:Y:S01]  /*3410*/  HMMA.16816.F32.BF16 R160, R140, R144.reuse, R160 ;  /* 0x000000908ca0723c */ /* 0x080fe200000418a0 */
[----:B------:R-:W2:Y:S05]  /*3420*/  LDSM.16.M88.4 R140, [R12+UR6+0x8200] ;  /* 0x008200060c8c783b */ /* 0x000eaa0008000200 */
[----:B0-----:R-:W-:Y:S01]  /*3430*/  HMMA.16816.F32.BF16 R136, R152, R144, R136 ;  /* 0x000000909888723c */ /* 0x001fe20000041888 */
[----:B------:R-:W0:-:S15]  /*3440*/  LDSM.16.MT88.4 R152, [R2+UR6+0x4000] ;  /* 0x004000060298783b */ /* 0x000e1e0008004200 */
[----:B------:R-:W-:-:S02]  /*3450*/  NOP ;  /* 0x0000000000007918 */ /* 0x000fc40000000000 */
[-C--:B------:R-:W-:Y:S01]  /*3460*/  HMMA.16816.F32.BF16 R160, R156, R146.reuse, R160 ;  /* 0x000000929ca0723c */ /* 0x080fe200000418a0 */
[----:B------:R-:W3:Y:S05]  /*3470*/  LDSM.16.MT88.4 R156, [R11+UR6+0x4400] ;  /* 0x004400060b9c783b */ /* 0x000eea0008004200 */
[----:B-1----:R-:W-:Y:S01]  /*3480*/  HMMA.16816.F32.BF16 R68, R68, R146, R136 ;  /* 0x000000924444723c */ /* 0x002fe20000041888 */
[----:B------:R-:W1:Y:S04]  /*3490*/  LDSM.16.MT88.4 R144, [R2+UR6+0x4400] ;  /* 0x004400060290783b */ /* 0x000e680008004200 */
[----:B------:R-:W-:-:S13]  /*34a0*/  LDSM.16.M88.4 R136, [R10+UR6+0x8200] ;  /* 0x008200060a88783b */ /* 0x000fda0008000200 */
[-C--:B--2---:R-:W-:Y:S01]  /*34b0*/  HMMA.16816.F32.BF16 R160, R148, R140.reuse, R160 ;  /* 0x0000008c94a0723c */ /* 0x084fe200000418a0 */
[----:B------:R-:W2:Y:S05]  /*34c0*/  LDSM.16.MT88.4 R148, [R11+UR6+0x4800] ;  /* 0x004800060b94783b */ /* 0x000eaa0008004200 */
[----:B0-----:R-:W-:Y:S01]  /*34d0*/  HMMA.16816.F32.BF16 R68, R152, R140, R68 ;  /* 0x0000008c9844723c */ /* 0x001fe20000041844 */
[----:B------:R-:W-:-:S15]  /*34e0*/  LDSM.16.MT88.4 R152, [R11+UR6+0x4c00] ;  /* 0x004c00060b98783b */ /* 0x000fde0008004200 */
[----:B------:R-:W-:-:S02]  /*34f0*/  NOP ;  /* 0x0000000000007918 */ /* 0x000fc40000000000 */
[-C--:B---3--:R-:W-:Y:S01]  /*3500*/  HMMA.16816.F32.BF16 R160, R156, R142.reuse, R160 ;  /* 0x0000008e9ca0723c */ /* 0x088fe200000418a0 */
[----:B------:R-:W0:Y:S05]  /*3510*/  LDSM.16.MT88.4 R156, [R2+UR6+0x4800] ;  /* 0x00480006029c783b */ /* 0x000e2a0008004200 */
[----:B-1----:R-:W-:Y:S01]  /*3520*/  HMMA.16816.F32.BF16 R68, R144, R142, R68 ;  /* 0x0000008e9044723c */ /* 0x002fe20000041844 */
[----:B------:R-:W1:Y:S04]  /*3530*/  LDSM.16.MT88.4 R144, [R2+UR6+0x4c00] ;  /* 0x004c00060290783b */ /* 0x000e680008004200 */
[----:B------:R-:W-:-:S13]  /*3540*/  LDSM.16.M88.4 R140, [R12+UR6+0x8280] ;  /* 0x008280060c8c783b */ /* 0x000fda0008000200 */
[-C--:B--2---:R-:W-:Y:S01]  /*3550*/  HMMA.16816.F32.BF16 R160, R148, R136.reuse, R160 ;  /* 0x0000008894a0723c */ /* 0x084fe200000418a0 */
[----:B------:R-:W2:Y:S05]  /*3560*/  LDSM.16.MT88.4 R148, [R11+UR6+0x5000] ;  /* 0x005000060b94783b */ /* 0x000eaa0008004200 */
        /* <DEDUP_REMOVED lines=23> */
[-C--:B------:R-:W-:Y:S01]  /*36e0*/  HMMA.16816.F32.BF16 R160, R156, R146.reuse, R160 ;  /* 0x000000929ca0723c */ /* 0x080fe200000418a0 */
        /* <DEDUP_REMOVED lines=19> */
[-C--:B---3--:R-:W-:Y:S01]  /*3820*/  HMMA.16816.F32.BF16 R148, R160, R138.reuse, R148 ;  /* 0x0000008aa094723c */ /* 0x088fe20000041894 */
        /* <DEDUP_REMOVED lines=12> */
[----:B------:R-:W1:-:S15]  /*38f0*/  LDSM.16.MT88.4 R136, [R2+UR6+0x7c00] ;  /* 0x007c00060288783b */ /* 0x000e5e0008004200 */
[----:B------:R-:W-:-:S02]  /*3900*/  NOP ;  /* 0x0000000000007918 */ /* 0x000fc40000000000 */
[----:B--2---:R-:W-:Y:S01]  /*3910*/  HMMA.16816.F32.BF16 R148, R152, R140, R148 ;  /* 0x0000008c9894723c */ /* 0x004fe20000041894 */
[----:B------:R-:W-:-:S05]  /*3920*/  LOP3.LUT R214, R214, 0x3, RZ, 0xc0, !PT ;  /* 0x00000003d6d67812 */ /* 0x000fca00078ec0ff */
[----:B0-----:R-:W-:-:S15]  /*3930*/  HMMA.16816.F32.BF16 R68, R156, R140, R68 ;  /* 0x0000008c9c44723c */ /* 0x001fde0000041844 */
[----:B------:R-:W-:-:S03]  /*3940*/  NOP ;  /* 0x0000000000007918 */ /* 0x000fc60000000000 */
[----:B---3--:R-:W-:Y:S01]  /*3950*/  HMMA.16816.F32.BF16 R148, R160, R142, R148 ;  /* 0x0000008ea094723c */ /* 0x008fe20000041894 */
[----:B------:R-:W-:-:S05]  /*3960*/  IMAD.SHL.U32 R214, R214, 0x2, RZ ;  /* 0x00000002d6d67824 */ /* 0x000fca00078e00ff */
[----:B------:R-:W-:Y:S01]  /*3970*/  LEA.HI R214, R191, R214, RZ, 0x1e ;  /* 0x000000d6bfd67211 */ /* 0x000fe200078ff0ff */
[----:B------:R-:W-:Y:S03]  /*3980*/  BAR.SYNC.DEFER_BLOCKING 0x0 ;  /* 0x0000000000007b1d */ /* 0x000fe60000010000 */
[----:B------:R-:W-:Y:S01]  /*3990*/  IADD3 R214, P2, R214, UR4, RZ ;  /* 0x00000004d6d67c10 */ /* 0x000fe2000ff5e0ff */
[----:B-1----:R-:W-:Y:S03]  /*39a0*/  HMMA.16816.F32.BF16 R68, R136, R142, R68 ;  /* 0x0000008e8844723c */ /* 0x002fe60000041844 */
[----:B------:R-:W-:-:S04]  /*39b0*/  ISETP.GT.U32.AND P3, PT, R214, R181, PT ;  /* 0x000000b5d600720c */ /* 0x000fc80003f64070 */
[----:B------:R-:W-:Y:S02]  /*39c0*/  IADD3.X R138, RZ, UR5, RZ, P2, !PT ;  /* 0x00000005ff8a7c10 */ /* 0x000fe400097fe4ff */
[----:B------:R-:W-:-:S04]  /*39d0*/  ISETP.GE.U32.AND P2, PT, R214, R181, PT ;  /* 0x000000b5d600720c */ /* 0x000fc80003f46070 */
[----:B------:R-:W-:Y:S01]  /*39e0*/  FMUL R11, R148, UR9 ;  /* 0x00000009940b7c20 */ /* 0x000fe20008400000 */
[----:B------:R-:W-:Y:S01]  /*39f0*/  FMUL R10, R149, UR9 ;  /* 0x00000009950a7c20 */ /* 0x000fe20008400000 */
[C---:B------:R-:W-:Y:S02]  /*3a00*/  ISETP.GT.U32.AND.EX P3, PT, R138.reuse, RZ, PT, P3 ;  /* 0x000000ff8a00720c */ /* 0x040fe40003f64130 */
[----:B------:R-:W-:Y:S02]  /*3a10*/  ISETP.GE.U32.AND.EX P2, PT, R138, RZ, PT, P2 ;  /* 0x000000ff8a00720c */ /* 0x000fe40003f46120 */
[CC--:B------:R-:W-:Y:S02]  /*3a20*/  ISETP.GT.U32.AND P5, PT, R214.reuse, R188.reuse, PT ;  /* 0x000000bcd600720c */ /* 0x0c0fe40003fa4070 */
[----:B------:R-:W-:Y:S02]  /*3a30*/  ISETP.GE.U32.AND P4, PT, R214, R188, PT ;  /* 0x000000bcd600720c */ /* 0x000fe40003f86070 */
[----:B------:R-:W-:-:S02]  /*3a40*/  FSEL R11, R11, -INF , !P3 ;  /* 0xff8000000b0b7808 */ /* 0x000fc40005800000 */
[----:B------:R-:W-:Y:S01]  /*3a50*/  FSEL R10, R10, -INF , !P2 ;  /* 0xff8000000a0a7808 */ /* 0x000fe20005000000 */
[----:B------:R-:W-:Y:S01]  /*3a60*/  FMUL R136, R150, UR9 ;  /* 0x0000000996887c20 */ /* 0x000fe20008400000 */
[CC--:B------:R-:W-:Y:S01]  /*3a70*/  ISETP.GT.U32.AND P3, PT, R214.reuse, R189.reuse, PT ;  /* 0x000000bdd600720c */ /* 0x0c0fe20003f64070 */
[----:B------:R-:W-:Y:S01]  /*3a80*/  FMUL R137, R151, UR9 ;  /* 0x0000000997897c20 */ /* 0x000fe20008400000 */
[----:B------:R-:W-:Y:S01]  /*3a90*/  ISETP.GE.U32.AND P2, PT, R214, R189, PT ;  /* 0x000000bdd600720c */ /* 0x000fe20003f46070 */
[----:B------:R-:W-:Y:S01]  /*3aa0*/  FMUL R68, R68, UR9 ;  /* 0x0000000944447c20 */ /* 0x000fe20008400000 */
[C---:B------:R-:W-:Y:S01]  /*3ab0*/  ISETP.GT.U32.AND.EX P5, PT, R138.reuse, RZ, PT, P5 ;  /* 0x000000ff8a00720c */ /* 0x040fe20003fa4150 */
[----:B------:R-:W-:Y:S01]  /*3ac0*/  FMUL R2, R69, UR9 ;  /* 0x0000000945027c20 */ /* 0x000fe20008400000 */
[C---:B------:R-:W-:Y:S02]  /*3ad0*/  ISETP.GE.U32.AND.EX P4, PT, R138.reuse, RZ, PT, P4 ;  /* 0x000000ff8a00720c */ /* 0x040fe40003f86140 */
[----:B------:R-:W-:-:S02]  /*3ae0*/  ISETP.GT.U32.AND.EX P3, PT, R138, RZ, PT, P3 ;  /* 0x000000ff8a00720c */ /* 0x000fc40003f64130 */
[----:B------:R-:W-:Y:S01]  /*3af0*/  ISETP.GE.U32.AND.EX P2, PT, R138, RZ, PT, P2 ;  /* 0x000000ff8a00720c */ /* 0x000fe20003f46120 */
[----:B------:R-:W-:Y:S01]  /*3b00*/  FMUL R12, R71, UR9 ;  /* 0x00000009470c7c20 */ /* 0x000fe20008400000 */
[----:B------:R-:W-:Y:S02]  /*3b10*/  FSEL R136, R136, -INF , !P5 ;  /* 0xff80000088887808 */ /* 0x000fe40006800000 */
[----:B------:R-:W-:Y:S02]  /*3b20*/  FSEL R137, R137, -INF , !P4 ;  /* 0xff80000089897808 */ /* 0x000fe40006000000 */
[CC--:B------:R-:W-:Y:S02]  /*3b30*/  ISETP.GT.U32.AND P5, PT, R214.reuse, R190.reuse, PT ;  /* 0x000000bed600720c */ /* 0x0c0fe40003fa4070 */
[----:B------:R-:W-:Y:S02]  /*3b40*/  ISETP.GE.U32.AND P4, PT, R214, R190, PT ;  /* 0x000000bed600720c */ /* 0x000fe40003f86070 */
[----:B------:R-:W-:-:S02]  /*3b50*/  FSEL R69, R68, -INF , !P3 ;  /* 0xff80000044457808 */ /* 0x000fc40005800000 */
[----:B------:R-:W-:Y:S02]  /*3b60*/  FSEL R71, R2, -INF , !P2 ;  /* 0xff80000002477808 */ /* 0x000fe40005000000 */
[C---:B------:R-:W-:Y:S02]  /*3b70*/  ISETP.GT.U32.AND.EX P5, PT, R138.reuse, RZ, PT, P5 ;  /* 0x000000ff8a00720c */ /* 0x040fe40003fa4150 */
[----:B------:R-:W-:Y:S02]  /*3b80*/  ISETP.GE.U32.AND.EX P4, PT, R138, RZ, PT, P4 ;  /* 0x000000ff8a00720c */ /* 0x000fe40003f86140 */
[----:B------:R-:W-:Y:S01]  /*3b90*/  FMNMX R138, R69, R71, !PT ;  /* 0x00000047458a7209 */ /* 0x000fe20007800000 */
[----:B------:R-:W-:Y:S01]  /*3ba0*/  FMUL R70, R70, UR9 ;  /* 0x0000000946467c20 */ /* 0x000fe20008400000 */
[----:B------:R-:W-:-:S03]  /*3bb0*/  FMNMX R2, R11, R10, !PT ;  /* 0x0000000a0b027209 */ /* 0x000fc60007800000 */
[----:B------:R-:W0:Y:S01]  /*3bc0*/  SHFL.BFLY PT, R145, R138, 0x2, 0x1f ;  /* 0x0c401f008a917f89 */ /* 0x000e2200000e0000 */
[----:B------:R-:W-:Y:S02]  /*3bd0*/  FSEL R70, R70, -INF , !P5 ;  /* 0xff80000046467808 */ /* 0x000fe40006800000 */
[----:B------:R-:W-:Y:S01]  /*3be0*/  FSEL R68, R12, -INF , !P4 ;  /* 0xff8000000c447808 */ /* 0x000fe20006000000 */
[----:B------:R-:W1:Y:S01]  /*3bf0*/  SHFL.BFLY PT, R141, R2, 0x2, 0x1f ;  /* 0x0c401f00028d7f89 */ /* 0x000e6200000e0000 */
[----:B------:R-:W-:Y:S02]  /*3c00*/  FMNMX R12, R136, R137, !PT ;  /* 0x00000089880c7209 */ /* 0x000fe40007800000 */
[----:B------:R-:W-:-:S03]  /*3c10*/  FMNMX R139, R70, R68, !PT ;  /* 0x00000044468b7209 */ /* 0x000fc60007800000 */
[----:B------:R-:W2:Y:S04]  /*3c20*/  SHFL.BFLY PT, R143, R12, 0x2, 0x1f ;  /* 0x0c401f000c8f7f89 */ /* 0x000ea800000e0000 */
[----:B------:R-:W3:Y:S01]  /*3c30*/  SHFL.BFLY PT, R140, R139, 0x2, 0x1f ;  /* 0x0c401f008b8c7f89 */ /* 0x000ee200000e0000 */
[----:B------:R-:W4:Y:S01]  /*3c40*/  S2R R148, SR_TID.X ;  /* 0x0000000000947919 */ /* 0x000f220000002100 */
[----:B0-----:R-:W-:Y:S02]  /*3c50*/  FMNMX R145, R138, R145, !PT ;  /* 0x000000918a917209 */ /* 0x001fe40007800000 */
[----:B-1----:R-:W-:-:S03]  /*3c60*/  FMNMX R141, R2, R141, !PT ;  /* 0x0000008d028d7209 */ /* 0x002fc60007800000 */
[----:B------:R-:W0:Y:S01]  /*3c70*/  SHFL.BFLY PT, R2, R145, 0x1, 0x1f ;  /* 0x0c201f0091027f89 */ /* 0x000e2200000e0000 */
[----:B--2---:R-:W-:Y:S02]  /*3c80*/  FMNMX R143, R12, R143, !PT ;  /* 0x0000008f0c8f7209 */ /* 0x004fe40007800000 */
[----:B---3--:R-:W-:-:S03]  /*3c90*/  FMNMX R144, R139, R140, !PT ;  /* 0x0000008c8b907209 */ /* 0x008fc60007800000 */
[----:B------:R-:W1:Y:S04]  /*3ca0*/  SHFL.BFLY PT, R142, R143, 0x1, 0x1f ;  /* 0x0c201f008f8e7f89 */ /* 0x000e6800000e0000 */
[----:B------:R-:W2:Y:S04]  /*3cb0*/  SHFL.BFLY PT, R140, R141, 0x1, 0x1f ;  /* 0x0c201f008d8c7f89 */ /* 0x000ea800000e0000 */
[----:B------:R-:W3:Y:S01]  /*3cc0*/  SHFL.BFLY PT, R147, R144, 0x1, 0x1f ;  /* 0x0c201f0090937f89 */ /* 0x000ee200000e0000 */
[----:B----4-:R-:W-:Y:S02]  /*3cd0*/  LOP3.LUT R138, R148, 0x1c, RZ, 0xc0, !PT ;  /* 0x0000001c948a7812 */ /* 0x010fe400078ec0ff */
[----:B0-----:R-:W-:-:S02]  /*3ce0*/  FMNMX R149, R145, R2, !PT ;  /* 0x0000000291957209 */ /* 0x001fc40007800000 */
[----:B------:R-:W-:Y:S02]  /*3cf0*/  SHF.R.U32.HI R2, RZ, 0x3, R148 ;  /* 0x00000003ff027819 */ /* 0x000fe40000011694 */
[C---:B------:R-:W-:Y:S02]  /*3d00*/  LEA.HI R155, R138.reuse, 0x8, RZ, 0x1e ;  /* 0x000000088a9b7811 */ /* 0x040fe400078ff0ff */
[C---:B------:R-:W-:Y:S02]  /*3d10*/  LEA.HI R154, R138.reuse, 0x10, RZ, 0x1e ;  /* 0x000000108a9a7811 */ /* 0x040fe400078ff0ff */
[C---:B------:R-:W-:Y:S02]  /*3d20*/  LEA R156, R138.reuse, UR6, 0x1 ;  /* 0x000000068a9c7c11 */ /* 0x040fe4000f8e08ff */
[----:B------:R-:W-:Y:S02]  /*3d30*/  LEA.HI R157, R138, 0x18, RZ, 0x1e ;  /* 0x000000188a9d7811 */ /* 0x000fe400078ff0ff */
[----:B------:R-:W-:-:S02]  /*3d40*/  LOP3.LUT R2, R2, 0x4, RZ, 0xc0, !PT ;  /* 0x0000000402027812 */ /* 0x000fc400078ec0ff */
[----:B------:R-:W-:Y:S02]  /*3d50*/  LEA R155, R155, UR6, 0x3 ;  /* 0x000000069b9b7c11 */ /* 0x000fe4000f8e18ff */
[----:B------:R-:W-:Y:S02]  /*3d60*/  LEA R154, R154, UR6, 0x3 ;  /* 0x000000069a9a7c11 */ /* 0x000fe4000f8e18ff */
[----:B-1----:R-:W-:Y:S01]  /*3d70*/  FMNMX R142, R143, R142, !PT ;  /* 0x0000008e8f8e7209 */ /* 0x002fe20007800000 */
[----:B------:R-:W-:Y:S01]  /*3d80*/  IMAD.IADD R143, R156, 0x1, R2 ;  /* 0x000000019c8f7824 */ /* 0x000fe200078e0202 */
[----:B------:R-:W-:Y:S01]  /*3d90*/  LEA R157, R157, UR6, 0x3 ;  /* 0x000000069d9d7c11 */ /* 0x000fe2000f8e18ff */
[C---:B------:R-:W-:Y:S01]  /*3da0*/  IMAD.IADD R145, R2.reuse, 0x1, R155 ;  /* 0x0000000102917824 */ /* 0x040fe200078e029b */
[----:B--2---:R-:W-:Y:S01]  /*3db0*/  FMNMX R12, R141, R140, !PT ;  /* 0x0000008c8d0c7209 */ /* 0x004fe20007800000 */
[----:B------:R-:W-:Y:S01]  /*3dc0*/  IMAD.IADD R140, R2, 0x1, R154 ;  /* 0x00000001028c7824 */ /* 0x000fe200078e029a */
[----:B---3--:R-:W-:-:S02]  /*3dd0*/  FMNMX R151, R144, R147, !PT ;  /* 0x0000009390977209 */ /* 0x008fc40007800000 */
[----:B------:R-:W-:Y:S01]  /*3de0*/  IADD3 R144, R2, R157, RZ ;  /* 0x0000009d02907210 */ /* 0x000fe20007ffe0ff */
[----:B------:R-:W-:Y:S04]  /*3df0*/  @P0 STS [R143+0x8000], R12 ;  /* 0x0080000c8f000388 */ /* 0x000fe80000000800 */
[----:B------:R-:W-:Y:S04]  /*3e00*/  @P0 STS [R145+0x8000], R142 ;  /* 0x0080008e91000388 */ /* 0x000fe80000000800 */
[----:B------:R-:W-:Y:S04]  /*3e10*/  @P0 STS [R140+0x8000], R149 ;  /* 0x008000958c000388 */ /* 0x000fe80000000800 */
[----:B------:R-:W-:Y:S01]  /*3e20*/  @P0 STS [R144+0x8000], R151 ;  /* 0x0080009790000388 */ /* 0x000fe20000000800 */
[----:B------:R-:W-:Y:S01]  /*3e30*/  LEA R215, R215, UR6, 0x2 ;  /* 0x00000006d7d77c11 */ /* 0x000fe2000f8e10ff */
[----:B------:R-:W-:Y:S06]  /*3e40*/  BAR.SYNC.DEFER_BLOCKING 0x0 ;  /* 0x0000000000007b1d */ /* 0x000fec0000010000 */
[----:B------:R-:W0:Y:S04]  /*3e50*/  @!P6 LDS R6, [R215+0x8000] ;  /* 0x00800000d706e984 */ /* 0x000e280000000800 */
[----:B0-----:R-:W0:Y:S02]  /*3e60*/  SHFL.BFLY PT, R139, R6, 0x1, 0x1f ;  /* 0x0c201f00068b7f89 */ /* 0x001e2400000e0000 */
[----:B0-----:R-:W-:-:S05]  /*3e70*/  FMNMX R138, R6, R139, !PT ;  /* 0x0000008b068a7209 */ /* 0x001fca0007800000 */
[----:B------:R-:W-:Y:S01]  /*3e80*/  @P1 STS [R215+0x8000], R138 ;  /* 0x0080008ad7001388 */ /* 0x000fe20000000800 */
[----:B------:R-:W-:Y:S06]  /*3e90*/  BAR.SYNC.DEFER_BLOCKING 0x0 ;  /* 0x0000000000007b1d */ /* 0x000fec0000010000 */
[----:B------:R-:W0:Y:S04]  /*3ea0*/  LDS R2, [R156+0x8000] ;  /* 0x008000009c027984 */ /* 0x000e280000000800 */
[----:B------:R-:W1:Y:S04]  /*3eb0*/  LDS R147, [R154+0x8000] ;  /* 0x008000009a937984 */ /* 0x000e680000000800 */
[----:B------:R-:W2:Y:S04]  /*3ec0*/  LDS R12, [R155+0x8000] ;  /* 0x008000009b0c7984 */ /* 0x000ea80000000800 */
[----:B------:R-:W3:Y:S01]  /*3ed0*/  LDS R153, [R157+0x8000] ;  /* 0x008000009d997984 */ /* 0x000ee20000000800 */
[----:B0-----:R-:W-:-:S02]  /*3ee0*/  FMNMX R2, R2, R3, !PT ;  /* 0x0000000302027209 */ /* 0x001fc40007800000 */
[----:B-1----:R-:W-:-:S03]  /*3ef0*/  FMNMX R152, R147, R4, !PT ;  /* 0x0000000493987209 */ /* 0x002fc60007800000 */
[--C-:B------:R-:W-:Y:S01]  /*3f00*/  FADD R10, R10, -R2.reuse ;  /* 0x800000020a0a7221 */ /* 0x100fe20000000000 */
[----:B------:R-:W-:Y:S01]  /*3f10*/  FADD R11, R11, -R2 ;  /* 0x800000020b0b7221 */ /* 0x000fe20000000000 */
[----:B--2---:R-:W-:Y:S02]  /*3f20*/  FMNMX R12, R12, R9, !PT ;  /* 0x000000090c0c7209 */ /* 0x004fe40007800000 */
[----:B------:R-:W-:Y:S01]  /*3f30*/  FMUL R142, R10, 1.4426950216293334961 ;  /* 0x3fb8aa3b0a8e7820 */ /* 0x000fe20000400000 */
[----:B------:R-:W-:Y:S01]  /*3f40*/  FADD R10, R69, -R152 ;  /* 0x80000098450a7221 */ /* 0x000fe20000000000 */
[----:B---3--:R-:W-:Y:S01]  /*3f50*/  FMNMX R153, R153, R8, !PT ;  /* 0x0000000899997209 */ /* 0x008fe20007800000 */
[----:B------:R-:W-:Y:S01]  /*3f60*/  FMUL R11, R11, 1.4426950216293334961 ;  /* 0x3fb8aa3b0b0b7820 */ /* 0x000fe20000400000 */
[--C-:B------:R-:W-:Y:S01]  /*3f70*/  FADD R136, R136, -R12.reuse ;  /* 0x8000000c88887221 */ /* 0x100fe20000000000 */
[----:B------:R-:W-:Y:S01]  /*3f80*/  FADD R137, R137, -R12 ;  /* 0x8000000c89897221 */ /* 0x000fe20000000000 */
[----:B------:R-:W-:Y:S01]  /*3f90*/  FMUL R138, R10, 1.4426950216293334961 ;  /* 0x3fb8aa3b0a8a7820 */ /* 0x000fe20000400000 */
[----:B------:R-:W-:Y:S01]  /*3fa0*/  FADD R71, R71, -R152 ;  /* 0x8000009847477221 */ /* 0x000fe20000000000 */
[--C-:B------:R-:W-:Y:S01]  /*3fb0*/  FADD R10, R70, -R153.reuse ;  /* 0x80000099460a7221 */ /* 0x100fe20000000000 */
[----:B------:R-:W-:Y:S01]  /*3fc0*/  FADD R68, R68, -R153 ;  /* 0x8000009944447221 */ /* 0x000fe20000000000 */
[----:B------:R0:W-:Y:S01]  /*3fd0*/  MUFU.EX2 R141, R11 ;  /* 0x0000000b008d7308 */ /* 0x0001e20000000800 */
[----:B------:R-:W-:Y:S01]  /*3fe0*/  FMUL R136, R136, 1.4426950216293334961 ;  /* 0x3fb8aa3b88887820 */ /* 0x000fe20000400000 */
[----:B------:R-:W-:Y:S01]  /*3ff0*/  FMUL R146, R137, 1.4426950216293334961 ;  /* 0x3fb8aa3b89927820 */ /* 0x000fe20000400000 */
[----:B------:R-:W-:Y:S01]  /*4000*/  FMUL R10, R10, 1.4426950216293334961 ;  /* 0x3fb8aa3b0a0a7820 */ /* 0x000fe20000400000 */
[----:B------:R-:W-:Y:S01]  /*4010*/  FMUL R68, R68, 1.4426950216293334961 ;  /* 0x3fb8aa3b44447820 */ /* 0x000fe20000400000 */
[----:B0-----:R-:W-:-:S03]  /*4020*/  FMUL R11, R71, 1.4426950216293334961 ;  /* 0x3fb8aa3b470b7820 */ /* 0x001fc60000400000 */
[----:B------:R-:W0:Y:S08]  /*4030*/  MUFU.EX2 R142, R142 ;  /* 0x0000008e008e7308 */ /* 0x000e300000000800 */
[----:B------:R0:W-:Y:S08]  /*4040*/  MUFU.EX2 R139, R136 ;  /* 0x00000088008b7308 */ /* 0x0001f00000000800 */
[----:B------:R-:W1:Y:S08]  /*4050*/  MUFU.EX2 R69, R146 ;  /* 0x0000009200457308 */ /* 0x000e700000000800 */
[----:B------:R-:W-:Y:S08]  /*4060*/  MUFU.EX2 R138, R138 ;  /* 0x0000008a008a7308 */ /* 0x000ff00000000800 */
[----:B------:R-:W2:Y:S08]  /*4070*/  MUFU.EX2 R70, R11 ;  /* 0x0000000b00467308 */ /* 0x000eb00000000800 */
[----:B------:R-:W-:Y:S08]  /*4080*/  MUFU.EX2 R137, R10 ;  /* 0x0000000a00897308 */ /* 0x000ff00000000800 */
[----:B------:R-:W3:Y:S01]  /*4090*/  MUFU.EX2 R71, R68 ;  /* 0x0000004400477308 */ /* 0x000ee20000000800 */
[----:B0-----:R-:W-:Y:S01]  /*40a0*/  FADD R136, R141, R142 ;  /* 0x0000008e8d887221 */ /* 0x001fe20000000000 */
[----:B-1----:R-:W-:Y:S01]  /*40b0*/  FADD R146, R139, R69 ;  /* 0x000000458b927221 */ /* 0x002fe20000000000 */
[----:B--2---:R-:W-:-:S03]  /*40c0*/  FADD R147, R138, R70 ;  /* 0x000000468a937221 */ /* 0x004fc60000000000 */
[----:B------:R-:W0:Y:S04]  /*40d0*/  SHFL.BFLY PT, R151, R136, 0x2, 0x1f ;  /* 0x0c401f0088977f89 */ /* 0x000e2800000e0000 */
[----:B------:R-:W1:Y:S01]  /*40e0*/  SHFL.BFLY PT, R11, R146, 0x2, 0x1f ;  /* 0x0c401f00920b7f89 */ /* 0x000e6200000e0000 */
[----:B---3--:R-:W-:-:S03]  /*40f0*/  FADD R149, R137, R71 ;  /* 0x0000004789957221 */ /* 0x008fc60000000000 */
[----:B------:R-:W2:Y:S04]  /*4100*/  SHFL.BFLY PT, R150, R147, 0x2, 0x1f ;  /* 0x0c401f0093967f89 */ /* 0x000ea800000e0000 */
[----:B------:R-:W3:Y:S01]  /*4110*/  SHFL.BFLY PT, R158, R149, 0x2, 0x1f ;  /* 0x0c401f00959e7f89 */ /* 0x000ee200000e0000 */
[----:B0-----:R-:W-:Y:S01]  /*4120*/  FADD R151, R136, R151 ;  /* 0x0000009788977221 */ /* 0x001fe20000000000 */
[----:B-1----:R-:W-:-:S04]  /*4130*/  FADD R11, R146, R11 ;  /* 0x0000000b920b7221 */ /* 0x002fc80000000000 */
[----:B------:R-:W0:Y:S01]  /*4140*/  SHFL.BFLY PT, R10, R151, 0x1, 0x1f ;  /* 0x0c201f00970a7f89 */ /* 0x000e2200000e0000 */
[----:B--2---:R-:W-:-:S03]  /*4150*/  FADD R150, R147, R150 ;  /* 0x0000009693967221 */ /* 0x004fc60000000000 */
[----:B------:R-:W1:Y:S01]  /*4160*/  SHFL.BFLY PT, R68, R11, 0x1, 0x1f ;  /* 0x0c201f000b447f89 */ /* 0x000e6200000e0000 */
[----:B---3--:R-:W-:-:S03]  /*4170*/  FADD R158, R149, R158 ;  /* 0x0000009e959e7221 */ /* 0x008fc60000000000 */
[----:B------:R-:W2:Y:S04]  /*4180*/  SHFL.BFLY PT, R159, R150, 0x1, 0x1f ;  /* 0x0c201f00969f7f89 */ /* 0x000ea800000e0000 */
[----:B------:R-:W3:Y:S01]  /*4190*/  SHFL.BFLY PT, R161, R158, 0x1, 0x1f ;  /* 0x0c201f009ea17f89 */ /* 0x000ee200000e0000 */
[----:B0-----:R-:W-:Y:S01]  /*41a0*/  FADD R136, R151, R10 ;  /* 0x0000000a97887221 */ /* 0x001fe20000000000 */
[----:B------:R-:W-:Y:S01]  /*41b0*/  BAR.SYNC.DEFER_BLOCKING 0x0 ;  /* 0x0000000000007b1d */ /* 0x000fe20000010000 */
[----:B-1----:R-:W-:Y:S01]  /*41c0*/  FADD R68, R11, R68 ;  /* 0x000000440b447221 */ /* 0x002fe20000000000 */
[----:B--2---:R-:W-:Y:S01]  /*41d0*/  FADD R159, R150, R159 ;  /* 0x0000009f969f7221 */ /* 0x004fe20000000000 */
[----:B---3--:R-:W-:-:S03]  /*41e0*/  FADD R161, R158, R161 ;  /* 0x000000a19ea17221 */ /* 0x008fc60000000000 */
[----:B------:R-:W-:Y:S04]  /*41f0*/  @P0 STS [R143+0x8000], R136 ;  /* 0x008000888f000388 */ /* 0x000fe80000000800 */
[----:B------:R-:W-:Y:S04]  /*4200*/  @P0 STS [R145+0x8000], R68 ;  /* 0x0080004491000388 */ /* 0x000fe80000000800 */
[----:B------:R-:W-:Y:S04]  /*4210*/  @P0 STS [R140+0x8000], R159 ;  /* 0x0080009f8c000388 */ /* 0x000fe80000000800 */
[----:B------:R-:W-:Y:S01]  /*4220*/  @P0 STS [R144+0x8000], R161 ;  /* 0x008000a190000388 */ /* 0x000fe20000000800 */
[----:B------:R-:W-:Y:S06]  /*4230*/  BAR.SYNC.DEFER_BLOCKING 0x0 ;  /* 0x0000000000007b1d */ /* 0x000fec0000010000 */
[----:B------:R-:W0:Y:S01]  /*4240*/  @!P6 LDS R7, [R215+0x8000] ;  /* 0x00800000d707e984 */ /* 0x000e220000000800 */
[----:B------:R-:W-:-:S04]  /*4250*/  LOP3.LUT R10, R148, 0x10, RZ, 0xc0, !PT ;  /* 0x00000010940a7812 */ /* 0x000fc800078ec0ff */
[----:B------:R-:W-:Y:S02]  /*4260*/  LEA R146, R10, UR6, 0x7 ;  /* 0x000000060a927c11 */ /* 0x000fe4000f8e38ff */
[----:B0-----:R-:W0:Y:S01]  /*4270*/  SHFL.BFLY PT, R10, R7, 0x1, 0x1f ;  /* 0x0c201f00070a7f89 */ /* 0x001e2200000e0000 */
[C---:B------:R-:W-:Y:S02]  /*4280*/  LOP3.LUT R11, R148.reuse, 0x3, RZ, 0xc0, !PT ;  /* 0x00000003940b7812 */ /* 0x040fe400078ec0ff */
[--C-:B------:R-:W-:Y:S02]  /*4290*/  SHF.R.S32.HI R149, RZ, 0x2, R148.reuse ;  /* 0x00000002ff957819 */ /* 0x100fe40000011494 */
[----:B------:R-:W-:Y:S01]  /*42a0*/  SHF.R.S32.HI R140, RZ, 0x6, R148 ;  /* 0x00000006ff8c7819 */ /* 0x000fe20000011494 */
[----:B------:R-:W-:Y:S01]  /*42b0*/  IMAD R147, R11, 0x20, R146 ;  /* 0x000000200b937824 */ /* 0x000fe200078e0292 */
[----:B------:R-:W-:Y:S01]  /*42c0*/  LOP3.LUT R136, R148, 0x20, RZ, 0xc0, !PT ;  /* 0x0000002094887812 */ /* 0x000fe200078ec0ff */
[----:B0-----:R-:W-:-:S05]  /*42d0*/  FADD R162, R7, R10 ;  /* 0x0000000a07a27221 */ /* 0x001fca0000000000 */
[----:B------:R0:W-:Y:S01]  /*42e0*/  @P1 STS [R215+0x8000], R162 ;  /* 0x008000a2d7001388 */ /* 0x0001e20000000800 */
[----:B------:R-:W-:Y:S01]  /*42f0*/  BAR.SYNC.DEFER_BLOCKING 0x0 ;  /* 0x0000000000007b1d */ /* 0x000fe20000010000 */
[----:B------:R-:W-:Y:S01]  /*4300*/  SGXT R68, R149, 0x1 ;  /* 0x000000019544781a */ /* 0x000fe20000000200 */
[----:B------:R-:W-:Y:S01]  /*4310*/  IMAD.SHL.U32 R11, R148, 0x20, RZ ;  /* 0x00000020940b7824 */ /* 0x000fe200078e00ff */
[----:B------:R-:W-:Y:S01]  /*4320*/  SGXT R140, R140, 0x1 ;  /* 0x000000018c8c781a */ /* 0x000fe20000000200 */
[----:B------:R-:W-:Y:S01]  /*4330*/  IMAD.SHL.U32 R145, R148, 0x2, RZ ;  /* 0x0000000294917824 */ /* 0x000fe200078e00ff */
[----:B------:R-:W-:Y:S02]  /*4340*/  LOP3.LUT R68, R68, 0x90, RZ, 0xc0, !PT ;  /* 0x0000009044447812 */ /* 0x000fe400078ec0ff */
[----:B------:R-:W-:Y:S02]  /*4350*/  SHF.R.U32.HI R143, RZ, 0x1, R136 ;  /* 0x00000001ff8f7819 */ /* 0x000fe40000011688 */
[----:B------:R-:W-:-:S02]  /*4360*/  LOP3.LUT R144, R148, 0xe0, RZ, 0xc0, !PT ;  /* 0x000000e094907812 */ /* 0x000fc400078ec0ff */
[----:B------:R-:W-:Y:S02]  /*4370*/  LOP3.LUT R136, R140, 0x90, RZ, 0xc0, !PT ;  /* 0x000000908c887812 */ /* 0x000fe400078ec0ff */
[----:B------:R-:W-:Y:S01]  /*4380*/  LOP3.LUT R140, R11, 0x360, RZ, 0xc0, !PT ;  /* 0x000003600b8c7812 */ /* 0x000fe200078ec0ff */
[----:B------:R-:W-:Y:S01]  /*4390*/  IMAD.WIDE R150, R0, 0x2, R164 ;  /* 0x0000000200967825 */ /* 0x000fe200078e02a4 */
[C---:B------:R-:W-:Y:S02]  /*43a0*/  LOP3.LUT R11, R68.reuse, 0x160, R11, 0xf8, !PT ;  /* 0x00000160440b7812 */ /* 0x040fe400078ef80b */
[C---:B------:R-:W-:Y:S02]  /*43b0*/  LOP3.LUT R143, R68.reuse, R143, RZ, 0x3c, !PT ;  /* 0x0000008f448f7212 */ /* 0x040fe400078e3cff */
[----:B------:R-:W-:Y:S02]  /*43c0*/  LOP3.LUT R68, R68, 0x10, R145, 0x78, !PT ;  /* 0x0000001044447812 */ /* 0x000fe400078e7891 */
[----:B------:R-:W-:Y:S01]  /*43d0*/  LEA R149, R144, R147, 0x3 ;  /* 0x0000009390957211 */ /* 0x000fe200078e18ff */
[C---:B------:R-:W-:Y:S01]  /*43e0*/  IMAD.WIDE R146, R0.reuse, 0x2, R176 ;  /* 0x0000000200927825 */ /* 0x040fe200078e02b0 */
[----:B------:R-:W-:Y:S01]  /*43f0*/  LOP3.LUT R148, R11, 0x10, R148, 0x78, !PT ;  /* 0x000000100b947812 */ /* 0x000fe200078e7894 */
[----:B------:R1:W2:Y:S01]  /*4400*/  LDS R242, [R157+0x8000] ;  /* 0x008000009df27984 */ /* 0x0002a20000000800 */
[----:B------:R-:W-:Y:S01]  /*4410*/  IADD3 R11, R143, UR6, R140 ;  /* 0x000000068f0b7c10 */ /* 0x000fe2000fffe08c */
[----:B0-----:R-:W-:-:S02]  /*4420*/  IMAD.WIDE R162, R0, 0x2, R66 ;  /* 0x0000000200a27825 */ /* 0x001fc400078e0242 */
[----:B------:R0:W3:Y:S01]  /*4430*/  LDG.E.U16 R143, desc[UR10][R150.64] ;  /* 0x0000000a968f7981 */ /* 0x0000e2000c1e1500 */
[----:B------:R-:W-:Y:S01]  /*4440*/  LOP3.LUT R136, R136, 0x17e, R145, 0x78, !PT ;  /* 0x0000017e88887812 */ /* 0x000fe200078e7891 */
[----:B------:R-:W-:Y:S02]  /*4450*/  IMAD.IADD R10, R68, 0x1, R149 ;  /* 0x00000001440a7824 */ /* 0x000fe400078e0295 */
[----:B------:R4:W5:Y:S01]  /*4460*/  LDG.E.U16 R68, desc[UR10][R146.64] ;  /* 0x0000000a92447981 */ /* 0x000962000c1e1500 */
[----:B------:R-:W-:-:S03]  /*4470*/  IMAD.WIDE R144, R0, 0x2, R174 ;  /* 0x0000000200907825 */ /* 0x000fc600078e02ae */
[----:B------:R-:W3:Y:S01]  /*4480*/  LDG.E.U16 R149, desc[UR10][R162.64] ;  /* 0x0000000aa2957981 */ /* 0x000ee2000c1e1500 */
[----:B0-----:R-:W-:-:S03]  /*4490*/  IMAD.WIDE R150, R0, 0x2, R20 ;  /* 0x0000000200967825 */ /* 0x001fc600078e0214 */
[----:B------:R0:W3:Y:S01]  /*44a0*/  LDG.E.U16 R140, desc[UR10][R144.64] ;  /* 0x0000000a908c7981 */ /* 0x0000e2000c1e1500 */
[----:B----4-:R-:W-:-:S03]  /*44b0*/  IMAD.WIDE R146, R0, 0x2, R172 ;  /* 0x0000000200927825 */ /* 0x010fc600078e02ac */
[----:B------:R-:W-:Y:S01]  /*44c0*/  LDS R154, [R154+0x8000] ;  /* 0x008000009a9a7984 */ /* 0x000fe20000000800 */
[----:B------:R-:W-:-:S03]  /*44d0*/  IMAD.WIDE R160, R0, 0x2, R170 ;  /* 0x0000000200a07825 */ /* 0x000fc600078e02aa */
[----:B------:R4:W3:Y:S01]  /*44e0*/  LDG.E.U16 R162, desc[UR10][R150.64] ;  /* 0x0000000a96a27981 */ /* 0x0008e2000c1e1500 */
[----:B0-----:R-:W-:-:S03]  /*44f0*/  IMAD.WIDE R144, R0, 0x2, R168 ;  /* 0x0000000200907825 */ /* 0x001fc600078e02a8 */
[----:B------:R-:W3:Y:S01]  /*4500*/  LDG.E.U16 R147, desc[UR10][R146.64] ;  /* 0x0000000a92937981 */ /* 0x000ee2000c1e1500 */
[----:B------:R-:W-:-:S03]  /*4510*/  IMAD.WIDE R158, R0, 0x2, R166 ;  /* 0x00000002009e7825 */ /* 0x000fc600078e02a6 */
[----:B------:R-:W3:Y:S01]  /*4520*/  LDG.E.U16 R145, desc[UR10][R144.64] ;  /* 0x0000000a90917981 */ /* 0x000ee2000c1e1500 */
[----:B----4-:R-:W-:-:S03]  /*4530*/  IMAD.WIDE R150, R0, 0x2, R18 ;  /* 0x0000000200967825 */ /* 0x010fc600078e0212 */
[----:B------:R-:W-:Y:S04]  /*4540*/  LDS R155, [R155+0x8000] ;  /* 0x008000009b9b7984 */ /* 0x000fe80000000800 */
[----:B------:R0:W4:Y:S04]  /*4550*/  LDG.E.U16 R146, desc[UR10][R160.64] ;  /* 0x0000000aa0927981 */ /* 0x000128000c1e1500 */
[----:B------:R1:W4:Y:S04]  /*4560*/  LDG.E.U16 R214, desc[UR10][R150.64] ;  /* 0x0000000a96d67981 */ /* 0x000328000c1e1500 */
[----:B------:R2:W4:Y:S01]  /*4570*/  LDG.E.U16 R144, desc[UR10][R158.64] ;  /* 0x0000000a9e907981 */ /* 0x000522000c1e1500 */
[----:B0-----:R-:W-:-:S03]  /*4580*/  IMAD.WIDE R160, R0, 0x2, R24 ;  /* 0x0000000200a07825 */ /* 0x001fc600078e0218 */
[----:B------:R-:W-:Y:S01]  /*4590*/  LDS R156, [R156+0x8000] ;  /* 0x008000009c9c7984 */ /* 0x000fe20000000800 */
[----:B-1----:R-:W-:-:S03]  /*45a0*/  IMAD.WIDE R150, R0, 0x2, R34 ;  /* 0x0000000200967825 */ /* 0x002fc600078e0222 */
[----:B------:R0:W4:Y:S01]  /*45b0*/  LDG.E.U16 R191, desc[UR10][R160.64] ;  /* 0x0000000aa0bf7981 */ /* 0x000122000c1e1500 */
[----:B--2---:R-:W-:-:S03]  /*45c0*/  IMAD.WIDE R158, R0, 0x2, R22 ;  /* 0x00000002009e7825 */ /* 0x004fc600078e0216 */
[----:B------:R1:W2:Y:S04]  /*45d0*/  LDG.E.U16 R219, desc[UR10][R150.64] ;  /* 0x0000000a96db7981 */ /* 0x0002a8000c1e1500 */
[----:B------:R1:W2:Y:S01]  /*45e0*/  LDG.E.U16 R163, desc[UR10][R158.64] ;  /* 0x0000000a9ea37981 */ /* 0x0002a2000c1e1500 */
[----:B0-----:R-:W-:-:S04]  /*45f0*/  IMAD.WIDE R160, R0, 0x2, R32 ;  /* 0x0000000200a07825 */ /* 0x001fc800078e0220 */
[C---:B-1----:R-:W-:Y:S01]  /*4600*/  IMAD.WIDE R150, R0.reuse, 0x2, R38 ;  /* 0x0000000200967825 */ /* 0x042fe200078e0226 */
[----:B------:R0:W2:Y:S03]  /*4610*/  LDG.E.U16 R218, desc[UR10][R160.64] ;  /* 0x0000000aa0da7981 */ /* 0x0000a6000c1e1500 */
[C---:B------:R-:W-:Y:S01]  /*4620*/  IMAD.WIDE R158, R0.reuse, 0x2, R28 ;  /* 0x00000002009e7825 */ /* 0x040fe200078e021c */
        /* <DEDUP_REMOVED lines=21> */
[C---:B-1----:R-:W-:Y:S02]  /*4780*/  IMAD.WIDE R150, R0.reuse, 0x2, R50 ;  /* 0x0000000200967825 */ /* 0x042fe400078e0232 */
[----:B------:R-:W2:Y:S02]  /*4790*/  LDG.E.U16 R160, desc[UR10][R160.64] ;  /* 0x0000000aa0a07981 */ /* 0x000ea4000c1e1500 */
[----:B------:R-:W-:-:S04]  /*47a0*/  IMAD.WIDE R158, R0, 0x2, R56 ;  /* 0x00000002009e7825 */ /* 0x000fc800078e0238 */
[----:B------:R-:W-:Y:S01]  /*47b0*/  FADD R157, -R153, R8 ;  /* 0x00000008999d7221 */ /* 0x000fe20000000100 */
[----:B------:R0:W2:Y:S04]  /*47c0*/  LDG.E.U16 R243, desc[UR10][R158.64] ;  /* 0x0000000a9ef37981 */ /* 0x0000a8000c1e1500 */
[----:B------:R1:W2:Y:S01]  /*47d0*/  LDG.E.U16 R161, desc[UR10][R150.64] ;  /* 0x0000000a96a17981 */ /* 0x0002a2000c1e1500 */
[----:B0-----:R-:W-:-:S04]  /*47e0*/  IMAD.WIDE R158, R0, 0x2, R62 ;  /* 0x00000002009e7825 */ /* 0x001fc800078e023e */
[C---:B-1----:R-:W-:Y:S02]  /*47f0*/  IMAD.WIDE R150, R0.reuse, 0x2, R60 ;  /* 0x0000000200967825 */ /* 0x042fe400078e023c */
[----:B------:R-:W2:Y:S04]  /*4800*/  LDG.E.U16 R158, desc[UR10][R158.64] ;  /* 0x0000000a9e9e7981 */ /* 0x000ea8000c1e1500 */
[----:B------:R0:W2:Y:S02]  /*4810*/  LDG.E.U16 R8, desc[UR10][R150.64] ;  /* 0x0000000a96087981 */ /* 0x0000a4000c1e1500 */
[----:B0-----:R-:W-:-:S05]  /*4820*/  IMAD.WIDE R150, R0, 0x2, R64 ;  /* 0x0000000200967825 */ /* 0x001fca00078e0240 */
[----:B------:R0:W2:Y:S02]  /*4830*/  LDG.E.U16 R159, desc[UR10][R150.64] ;  /* 0x0000000a969f7981 */ /* 0x0000a4000c1e1500 */
[----:B0-----:R-:W-:-:S06]  /*4840*/  IMAD.WIDE R150, R0, 0x2, R54 ;  /* 0x0000000200967825 */ /* 0x001fcc00078e0236 */
[----:B------:R-:W2:Y:S01]  /*4850*/  LDG.E.U16 R150, desc[UR10][R150.64] ;  /* 0x0000000a96967981 */ /* 0x000ea2000c1e1500 */
[----:B------:R-:W-:Y:S01]  /*4860*/  BAR.SYNC.DEFER_BLOCKING 0x0 ;  /* 0x0000000000007b1d */ /* 0x000fe20000010000 */
[----:B------:R-:W-:Y:S02]  /*4870*/  F2FP.BF16.F32.PACK_AB R69, R69, R139 ;  /* 0x0000008b4545723e */ /* 0x000fe400000010ff */
[----:B------:R-:W-:Y:S02]  /*4880*/  F2FP.BF16.F32.PACK_AB R70, R70, R138 ;  /* 0x0000008a4646723e */ /* 0x000fe400000010ff */
[----:B------:R-:W-:Y:S01]  /*4890*/  F2FP.BF16.F32.PACK_AB R71, R71, R137 ;  /* 0x000000894747723e */ /* 0x000fe200000010ff */
[----:B------:R-:W-:-:S06]  /*48a0*/  FMUL R157, R157, 1.4426950216293334961 ;  /* 0x3fb8aa3b9d9d7820 */ /* 0x000fcc0000400000 */
[----:B------:R-:W0:Y:S01]  /*48b0*/  MUFU.EX2 R157, R157 ;  /* 0x0000009d009d7308 */ /* 0x000e220000000800 */
[----:B------:R-:W-:Y:S01]  /*48c0*/  FADD R9, -R12, R9 ;  /* 0x000000090c097221 */ /* 0x000fe20000000100 */
[----:B------:R-:W-:Y:S01]  /*48d0*/  FADD R3, -R2, R3 ;  /* 0x0000000302037221 */ /* 0x000fe20000000100 */
[----:B------:R-:W-:-:S03]  /*48e0*/  FADD R4, -R152, R4 ;  /* 0x0000000498047221 */ /* 0x000fc60000000100 */
[----:B------:R-:W-:Y:S01]  /*48f0*/  FMUL R3, R3, 1.4426950216293334961 ;  /* 0x3fb8aa3b03037820 */ /* 0x000fe20000400000 */
[----:B------:R-:W-:Y:S01]  /*4900*/  FMUL R4, R4, 1.4426950216293334961 ;  /* 0x3fb8aa3b04047820 */ /* 0x000fe20000400000 */
[C---:B0-----:R-:W-:Y:S02]  /*4910*/  FFMA R13, R157.reuse, R13, R242 ;  /* 0x0000000d9d0d7223 */ /* 0x041fe400000000f2 */
[----:B------:R-:W0:Y:S02]  /*4920*/  S2R R242, SR_CTAID.X ;  /* 0x0000000000f27919 */ /* 0x000e240000002500 */
[----:B------:R-:W1:Y:S08]  /*4930*/  MUFU.EX2 R3, R3 ;  /* 0x0000000300037308 */ /* 0x000e700000000800 */
[----:B------:R-:W-:Y:S01]  /*4940*/  MUFU.EX2 R4, R4 ;  /* 0x0000000400047308 */ /* 0x000fe20000000800 */
[C---:B------:R-:W-:Y:S01]  /*4950*/  FMUL R98, R157.reuse, R98 ;  /* 0x000000629d627220 */ /* 0x040fe20000400000 */
[C---:B------:R-:W-:Y:S01]  /*4960*/  FMUL R99, R157.reuse, R99 ;  /* 0x000000639d637220 */ /* 0x040fe20000400000 */
[----:B------:R-:W-:Y:S01]  /*4970*/  UIADD3 UR4, UP0, UR4, 0x10, URZ ;  /* 0x0000001004047890 */ /* 0x000fe2000ff1e03f */
[----:B------:R-:W-:Y:S01]  /*4980*/  FMUL R122, R157, R122 ;  /* 0x0000007a9d7a7220 */ /* 0x000fe20000400000 */
[----:B-1----:R-:W-:Y:S01]  /*4990*/  FMUL R132, R3, R132 ;  /* 0x0000008403847220 */ /* 0x002fe20000400000 */
[----:B-----5:R1:W-:Y:S04]  /*49a0*/  STS.U16 [R136+UR6+0x8000], R68 ;  /* 0x0080004488007988 */ /* 0x0203e80008000406 */
[----:B---3--:R-:W-:Y:S01]  /*49b0*/  STS.U16 [R136+UR6+0x8c00], R143 ;  /* 0x008c008f88007988 */ /* 0x008fe20008000406 */
[----:B-1----:R-:W-:-:S03]  /*49c0*/  F2FP.BF16.F32.PACK_AB R68, R142, R141 ;  /* 0x0000008d8e44723e */ /* 0x002fc600000010ff */
[----:B------:R-:W-:Y:S04]  /*49d0*/  STS.U16 [R136+UR6+0x8200], R140 ;  /* 0x0082008c88007988 */ /* 0x000fe80008000406 */
[----:B------:R-:W-:Y:S04]  /*49e0*/  STS.U16 [R136+UR6+0x8e00], R149 ;  /* 0x008e009588007988 */ /* 0x000fe80008000406 */
[----:B------:R-:W-:Y:S04]  /*49f0*/  STS.U16 [R136+UR6+0x9000], R162 ;  /* 0x009000a288007988 */ /* 0x000fe80008000406 */
[----:B------:R-:W-:Y:S04]  /*4a00*/  STS.U16 [R136+UR6+0x8400], R147 ;  /* 0x0084009388007988 */ /* 0x000fe80008000406 */
[----:B------:R-:W-:Y:S04]  /*4a10*/  STS.U16 [R136+UR6+0x8800], R145 ;  /* 0x0088009188007988 */ /* 0x000fe80008000406 */
[----:B----4-:R-:W-:Y:S04]  /*4a20*/  STS.U16 [R136+UR6+0x8600], R146 ;  /* 0x0086009288007988 */ /* 0x010fe80008000406 */
[----:B------:R-:W-:Y:S04]  /*4a30*/  STS.U16 [R136+UR6+0x9600], R214 ;  /* 0x009600d688007988 */ /* 0x000fe80008000406 */
[----:B------:R-:W-:Y:S04]  /*4a40*/  STS.U16 [R136+UR6+0x8a00], R144 ;  /* 0x008a009088007988 */ /* 0x000fe80008000406 */
[----:B------:R-:W-:Y:S04]  /*4a50*/  STS.U16 [R136+UR6+0x9400], R191 ;  /* 0x009400bf88007988 */ /* 0x000fe80008000406 */
[----:B--2---:R-:W-:Y:S04]  /*4a60*/  STS.U16 [R136+UR6+0x9c00], R219 ;  /* 0x009c00db88007988 */ /* 0x004fe80008000406 */
        /* <DEDUP_REMOVED lines=20> */
[----:B------:R-:W-:Y:S01]  /*4bb0*/  STSM.16.M88.4 [R11+0xc000], R68 ;  /* 0x00c000440b007844 */ /* 0x000fe20000000200 */
[----:B------:R-:W-:Y:S01]  /*4bc0*/  BAR.SYNC.DEFER_BLOCKING 0x0 ;  /* 0x0000000000007b1d */ /* 0x000fe20000010000 */
[----:B-1----:R-:W-:-:S06]  /*4bd0*/  FMUL R158, R9, 1.4426950216293334961 ;  /* 0x3fb8aa3b099e7820 */ /* 0x002fcc0000400000 */
[----:B------:R-:W1:Y:S01]  /*4be0*/  MUFU.EX2 R158, R158 ;  /* 0x0000009e009e7308 */ /* 0x000e620000000800 */
[----:B------:R-:W-:Y:S04]  /*4bf0*/  LDSM.16.M88.4 R136, [R148+UR6+0xc000] ;  /* 0x00c000069488783b */ /* 0x000fe80008000200 */
[----:B------:R-:W2:Y:S04]  /*4c00*/  LDSM.16.M88.4 R68, [R10+0x8000] ;  /* 0x008000000a44783b */ /* 0x000ea80000000200 */
[----:B------:R-:W3:Y:S04]  /*4c10*/  LDSM.16.M88.4 R148, [R148+UR6+0xc200] ;  /* 0x00c200069494783b */ /* 0x000ee80008000200 */
[----:B------:R-:W-:Y:S04]  /*4c20*/  LDSM.16.M88.4 R144, [R10+0x9000] ;  /* 0x009000000a90783b */ /* 0x000fe80000000200 */
[----:B------:R-:W-:Y:S04]  /*4c30*/  LDSM.16.M88.4 R140, [R10+0xa000] ;  /* 0x00a000000a8c783b */ /* 0x000fe80000000200 */
[----:B------:R-:W4:Y:S01]  /*4c40*/  LDSM.16.M88.4 R8, [R10+0xb000] ;  /* 0x00b000000a08783b */ /* 0x000f220000000200 */
[----:B------:R-:W-:Y:S01]  /*4c50*/  FMUL R133, R3, R133 ;  /* 0x0000008503857220 */ /* 0x000fe20000400000 */
[C---:B-1----:R-:W-:Y:S01]  /*4c60*/  FMUL R134, R158.reuse, R134 ;  /* 0x000000869e867220 */ /* 0x042fe20000400000 */
[----:B------:R-:W-:Y:S01]  /*4c70*/  FMUL R135, R158, R135 ;  /* 0x000000879e877220 */ /* 0x000fe20000400000 */
[C---:B------:R-:W-:Y:S01]  /*4c80*/  FMUL R96, R4.reuse, R96 ;  /* 0x0000006004607220 */ /* 0x040fe20000400000 */
[----:B------:R-:W-:Y:S01]  /*4c90*/  FMUL R97, R4, R97 ;  /* 0x0000006104617220 */ /* 0x000fe20000400000 */
[----:B0-----:R-:W-:-:S02]  /*4ca0*/  IMAD.SHL.U32 R242, R242, 0x20, RZ ;  /* 0x00000020f2f27824 */ /* 0x001fc400078e00ff */
[C---:B------:R-:W-:Y:S01]  /*4cb0*/  FMUL R88, R3.reuse, R88 ;  /* 0x0000005803587220 */ /* 0x040fe20000400000 */
[----:B------:R-:W-:Y:S01]  /*4cc0*/  FMUL R89, R3, R89 ;  /* 0x0000005903597220 */ /* 0x000fe20000400000 */
[C---:B------:R-:W-:Y:S01]  /*4cd0*/  FMUL R90, R158.reuse, R90 ;  /* 0x0000005a9e5a7220 */ /* 0x040fe20000400000 */
[----:B------:R-:W-:Y:S01]  /*4ce0*/  FMUL R91, R158, R91 ;  /* 0x0000005b9e5b7220 */ /* 0x000fe20000400000 */
[C---:B------:R-:W-:Y:S01]  /*4cf0*/  FMUL R120, R4.reuse, R120 ;  /* 0x0000007804787220 */ /* 0x040fe20000400000 */
[----:B------:R-:W-:Y:S01]  /*4d00*/  FMUL R121, R4, R121 ;  /* 0x0000007904797220 */ /* 0x000fe20000400000 */
[----:B------:R-:W-:Y:S01]  /*4d10*/  FMUL R123, R157, R123 ;  /* 0x0000007b9d7b7220 */ /* 0x000fe20000400000 */
[----:B------:R-:W-:Y:S01]  /*4d20*/  UIADD3.X UR5, URZ, UR5, URZ, UP0, !UPT ;  /* 0x000000053f057290 */ /* 0x000fe200087fe43f */
[----:B------:R-:W-:Y:S01]  /*4d30*/  VIADD R242, R242, 0x20 ;  /* 0x00000020f2f27836 */ /* 0x000fe20000000000 */
[-C--:B--2---:R-:W-:Y:S06]  /*4d40*/  HMMA.16816.F32.BF16 R132, R136, R68.reuse, R132 ;  /* 0x000000448884723c */ /* 0x084fec0000041884 */
[----:B---3--:R-:W-:Y:S01]  /*4d50*/  HMMA.16816.F32.BF16 R96, R148, R68, R96 ;  /* 0x000000449460723c */ /* 0x008fe20000041860 */
[----:B------:R-:W0:Y:S01]  /*4d60*/  LDC R69, c[0x0][0x264] ;  /* 0x00009900ff457b82 */ /* 0x000e220000000800 */
[----:B------:R-:W-:-:S07]  /*4d70*/  ISETP.LE.U32.AND P2, PT, R242, UR4, PT ;  /* 0x00000004f2007c0c */ /* 0x000fce000bf43070 */
[----:B------:R-:W1:Y:S01]  /*4d80*/  LDC R68, c[0x0][0x254] ;  /* 0x00009500ff447b82 */ /* 0x000e620000000800 */
[-C--:B----4-:R-:W-:Y:S06]  /*4d90*/  HMMA.16816.F32.BF16 R88, R136, R8.reuse, R88 ;  /* 0x000000088858723c */ /* 0x090fec0000041858 */
[----:B------:R-:W-:Y:S07]  /*4da0*/  HMMA.16816.F32.BF16 R120, R148, R8, R120 ;  /* 0x000000089478723c */ /* 0x000fee0000041878 */
[----:B------:R-:W-:-:S04]  /*4db0*/  MOV R8, UR5 ;  /* 0x0000000500087c02 */ /* 0x000fc80008000f00 */
[----:B------:R-:W-:Y:S01]  /*4dc0*/  ISETP.GE.U32.AND.EX P2, PT, R8, RZ, PT, P2 ;  /* 0x000000ff0800720c */ /* 0x000fe20003f46120 */
[C---:B------:R-:W-:Y:S01]  /*4dd0*/  FMUL R76, R3.reuse, R76 ;  /* 0x0000004c034c7220 */ /* 0x040fe20000400000 */
        /* <DEDUP_REMOVED lines=20> */
[----:B------:R-:W-:Y:S01]  /*4f20*/  FMUL R93, R3, R93 ;  /* 0x0000005d035d7220 */ /* 0x000fe20000400000 */
[C---:B------:R-:W-:Y:S01]  /*4f30*/  FMUL R94, R158.reuse, R94 ;  /* 0x0000005e9e5e7220 */ /* 0x040fe20000400000 */
[----:B------:R-:W-:Y:S01]  /*4f40*/  FMUL R95, R158, R95 ;  /* 0x0000005f9e5f7220 */ /* 0x000fe20000400000 */
        /* <DEDUP_REMOVED lines=23> */
[C---:B------:R-:W-:Y:S01]  /*50c0*/  FMUL R125, R4.reuse, R125 ;  /* 0x0000007d047d7220 */ /* 0x040fe20000400000 */
[----:B------:R-:W-:Y:S01]  /*50d0*/  HMMA.16816.F32.BF16 R76, R136, R70, R76 ;  /* 0x00000046884c723c */ /* 0x000fe2000004184c */
[----:B------:R-:W-:Y:S01]  /*50e0*/  FFMA R178, R4, R178, R154 ;  /* 0x000000b204b27223 */ /* 0x000fe2000000009a */
[----:B------:R-:W-:Y:S01]  /*50f0*/  FFMA R180, R3, R180, R156 ;  /* 0x000000b403b47223 */ /* 0x000fe2000000009c */
[----:B------:R-:W-:-:S03]  /*5100*/  FFMA R179, R158, R179, R155 ;  /* 0x000000b39eb37223 */ /* 0x000fc6000000009b */
[----:B------:R-:W-:Y:S01]  /*5110*/  HMMA.16816.F32.BF16 R72, R136, R144, R72 ;  /* 0x000000908848723c */ /* 0x000fe20000041848 */
[----:B0-----:R-:W-:Y:S01]  /*5120*/  IMAD R0, R69, 0x10, R0 ;  /* 0x0000001045007824 */ /* 0x001fe200078e0200 */
[----:B------:R-:W-:Y:S01]  /*5130*/  MOV R9, R12 ;  /* 0x0000000c00097202 */ /* 0x000fe20000000f00 */
[----:B-1----:R-:W-:-:S03]  /*5140*/  IMAD R5, R68, 0x10, R5 ;  /* 0x0000001044057824 */ /* 0x002fc600078e0205 */
[----:B------:R-:W-:Y:S01]  /*5150*/  HMMA.16816.F32.BF16 R80, R136, R146, R80 ;  /* 0x000000928850723c */ /* 0x000fe20000041850 */
[----:B------:R-:W-:Y:S02]  /*5160*/  IMAD.MOV.U32 R3, RZ, RZ, R2 ;  /* 0x000000ffff037224 */ /* 0x000fe400078e0002 */
[----:B------:R-:W-:-:S03]  /*5170*/  IMAD.MOV.U32 R4, RZ, RZ, R152 ;  /* 0x000000ffff047224 */ /* 0x000fc600078e0098 */
[----:B------:R-:W-:Y:S01]  /*5180*/  HMMA.16816.F32.BF16 R84, R136, R140, R84 ;  /* 0x0000008c8854723c */ /* 0x000fe20000041854 */
[----:B------:R-:W-:-:S05]  /*5190*/  IMAD.MOV.U32 R8, RZ, RZ, R153 ;  /* 0x000000ffff087224 */ /* 0x000fca00078e0099 */
[C---:B------:R-:W-:Y:S06]  /*51a0*/  HMMA.16816.F32.BF16 R128, R136.reuse, R142, R128 ;  /* 0x0000008e8880723c */ /* 0x040fec0000041880 */
[----:B------:R-:W-:Y:S06]  /*51b0*/  HMMA.16816.F32.BF16 R92, R136, R10, R92 ;  /* 0x0000000a885c723c */ /* 0x000fec000004185c */
[C---:B------:R-:W-:Y:S06]  /*51c0*/  HMMA.16816.F32.BF16 R100, R148.reuse, R70, R100 ;  /* 0x000000469464723c */ /* 0x040fec0000041864 */
[C---:B------:R-:W-:Y:S06]  /*51d0*/  HMMA.16816.F32.BF16 R104, R148.reuse, R144, R104 ;  /* 0x000000909468723c */ /* 0x040fec0000041868 */
[C---:B------:R-:W-:Y:S06]  /*51e0*/  HMMA.16816.F32.BF16 R108, R148.reuse, R146, R108 ;  /* 0x00000092946c723c */ /* 0x040fec000004186c */
[C---:B------:R-:W-:Y:S06]  /*51f0*/  HMMA.16816.F32.BF16 R112, R148.reuse, R140, R112 ;  /* 0x0000008c9470723c */ /* 0x040fec0000041870 */
[C---:B------:R-:W-:Y:S06]  /*5200*/  HMMA.16816.F32.BF16 R116, R148.reuse, R142, R116 ;  /* 0x0000008e9474723c */ /* 0x040fec0000041874 */
[----:B------:R-:W-:Y:S01]  /*5210*/  HMMA.16816.F32.BF16 R124, R148, R10, R124 ;  /* 0x0000000a947c723c */ /* 0x000fe2000004187c */
[----:B------:R-:W-:-:S08]  /*5220*/  NOP ;  /* 0x0000000000007918 */ /* 0x000fd00000000000 */
[----:B------:R-:W-:-:S15]  /*5230*/  @!P2 BRA `(.L_x_1) ;  /* 0xffffffd40044a947 */ /* 0x000fde000383ffff */
.L_x_0:
[----:B------:R-:W0:Y:S01]  /*5240*/  S2R R14, SR_TID.X ;  /* 0x00000000000e7919 */ /* 0x000e220000002100 */
[----:B------:R-:W1:Y:S01]  /*5250*/  LDC R30, c[0x0][0x278] ;  /* 0x00009e00ff1e7b82 */ /* 0x000e620000000800 */
[----:B------:R-:W-:Y:S02]  /*5260*/  IMAD.MOV.U32 R8, RZ, RZ, R13 ;  /* 0x000000ffff087224 */ /* 0x000fe400078e000d */
[C---:B------:R-:W-:Y:S01]  /*5270*/  FMUL R34, R179.reuse, 8388608 ;  /* 0x4b000000b3227820 */ /* 0x040fe20000400000 */
[----:B------:R-:W-:Y:S01]  /*5280*/  FMUL R36, R178, 8388608 ;  /* 0x4b000000b2247820 */ /* 0x000fe20000400000 */
[----:B------:R-:W-:Y:S01]  /*5290*/  FSETP.GEU.AND P3, PT, R179, 1.175494350822287508e-38, PT ;  /* 0x00800000b300780b */ /* 0x000fe20003f6e000 */
[----:B------:R-:W-:Y:S01]  /*52a0*/  FMUL R32, R180, 8388608 ;  /* 0x4b000000b4207820 */ /* 0x000fe20000400000 */
[----:B------:R-:W-:Y:S01]  /*52b0*/  FSETP.GEU.AND P4, PT, R178, 1.175494350822287508e-38, PT ;  /* 0x00800000b200780b */ /* 0x000fe20003f8e000 */
[----:B------:R-:W-:Y:S01]  /*52c0*/  FMUL R13, R8, 8388608 ;  /* 0x4b000000080d7820 */ /* 0x000fe20000400000 */
[----:B------:R-:W-:Y:S01]  /*52d0*/  FSETP.GEU.AND P2, PT, R180, 1.175494350822287508e-38, PT ;  /* 0x00800000b400780b */ /* 0x000fe20003f4e000 */
[----:B--2---:R-:W-:Y:S01]  /*52e0*/  IMAD.MOV.U32 R19, RZ, RZ, R121 ;  /* 0x000000ffff137224 */ /* 0x004fe200078e0079 */
[----:B------:R-:W-:Y:S01]  /*52f0*/  FSETP.GT.AND P1, PT, |R8|, 8.50705917302346158658e+37, PT ;  /* 0x7e8000000800780b */ /* 0x000fe20003f24200 */
[----:B------:R-:W-:Y:S01]  /*5300*/  IMAD.MOV.U32 R139, RZ, RZ, R74 ;  /* 0x000000ffff8b7224 */ /* 0x000fe200078e004a */
[----:B------:R-:W-:Y:S01]  /*5310*/  FSEL R34, R34, R179, !P3 ;  /* 0x000000b322227208 */ /* 0x000fe20005800000 */
[----:B------:R-:W-:Y:S01]  /*5320*/  IMAD.MOV.U32 R23, RZ, RZ, R95 ;  /* 0x000000ffff177224 */ /* 0x000fe200078e005f */
[----:B------:R-:W-:Y:S01]  /*5330*/  FSEL R36, R36, R178, !P4 ;  /* 0x000000b224247208 */ /* 0x000fe20006000000 */
[----:B------:R-:W-:Y:S01]  /*5340*/  IMAD.MOV.U32 R145, RZ, RZ, R135 ;  /* 0x000000ffff917224 */ /* 0x000fe200078e0087 */
[----:B------:R-:W-:Y:S01]  /*5350*/  FSEL R40, RZ, -23, P3 ;  /* 0xc1b80000ff287808 */ /* 0x000fe20001800000 */
[----:B------:R-:W-:Y:S01]  /*5360*/  IMAD.MOV.U32 R147, RZ, RZ, R134 ;  /* 0x000000ffff937224 */ /* 0x000fe200078e0086 */
[----:B------:R-:W-:Y:S01]  /*5370*/  FSEL R32, R32, R180, !P2 ;  /* 0x000000b420207208 */ /* 0x000fe20005000000 */
[----:B------:R-:W-:Y:S01]  /*5380*/  IMAD.MOV.U32 R143, RZ, RZ, R78 ;  /* 0x000000ffff8f7224 */ /* 0x000fe200078e004e */
[----:B------:R-:W-:Y:S01]  /*5390*/  FSETP.GEU.AND P3, PT, |R8|, 1.175494350822287508e-38, PT ;  /* 0x008000000800780b */ /* 0x000fe20003f6e200 */
[----:B------:R-:W-:Y:S01]  /*53a0*/  IMAD.MOV.U32 R141, RZ, RZ, R79 ;  /* 0x000000ffff8d7224 */ /* 0x000fe200078e004f */
[----:B------:R-:W-:Y:S01]  /*53b0*/  IADD3 R45, R36, -0x3f3504f3, RZ ;  /* 0xc0cafb0d242d7810 */ /* 0x000fe20007ffe0ff */
[----:B------:R-:W-:Y:S01]  /*53c0*/  @P1 FMUL R127, R127, 0.25 ;  /* 0x3e8000007f7f1820 */ /* 0x000fe20000400000 */
[----:B------:R-:W-:Y:S01]  /*53d0*/  FSETP.GEU.AND P5, PT, R8, 1.175494350822287508e-38, PT ;  /* 0x008000000800780b */ /* 0x000fe20003fae000 */
[----:B------:R-:W-:Y:S01]  /*53e0*/  @P1 FMUL R126, R126, 0.25 ;  /* 0x3e8000007e7e1820 */ /* 0x000fe20000400000 */
[----:B------:R-:W-:Y:S01]  /*53f0*/  LOP3.LUT R45, R45, 0xff800000, RZ, 0xc0, !PT ;  /* 0xff8000002d2d7812 */ /* 0x000fe200078ec0ff */
[----:B------:R-:W-:Y:S01]  /*5400*/  @P1 FMUL R123, R123, 0.25 ;  /* 0x3e8000007b7b1820 */ /* 0x000fe20000400000 */
[----:B------:R-:W-:Y:S01]  /*5410*/  FSEL R13, R13, R8, !P5 ;  /* 0x000000080d0d7208 */ /* 0x000fe20006800000 */
[----:B------:R-:W-:Y:S01]  /*5420*/  @P1 FMUL R8, R8, 0.25 ;  /* 0x3e80000008081820 */ /* 0x000fe20000400000 */
[----:B------:R-:W-:Y:S01]  /*5430*/  FSEL R41, RZ, -23, P4 ;  /* 0xc1b80000ff297808 */ /* 0x000fe20002000000 */
[C---:B0-----:R-:W-:Y:S01]  /*5440*/  IMAD.SHL.U32 R0, R14.reuse, 0x1000, RZ ;  /* 0x000010000e007824 */ /* 0x041fe200078e00ff */
[----:B------:R-:W-:Y:S01]  /*5450*/  SHF.R.U32.HI R15, RZ, 0x5, R14 ;  /* 0x00000005ff0f7819 */ /* 0x000fe2000001160e */
[C---:B------:R-:W-:Y:S01]  /*5460*/  IMAD.SHL.U32 R6, R14.reuse, 0x20, RZ ;  /* 0x000000200e067824 */ /* 0x040fe200078e00ff */
[----:B------:R-:W-:Y:S01]  /*5470*/  LOP3.LUT R3, R14, 0xc0, RZ, 0xc0, !PT ;  /* 0x000000c00e037812 */ /* 0x000fe200078ec0ff */
[----:B------:R-:W-:Y:S01]  /*5480*/  @!P3 FMUL R8, R8, 16777216 ;  /* 0x4b8000000808b820 */ /* 0x000fe20000400000 */
[----:B------:R-:W-:Y:S01]  /*5490*/  SGXT.U32 R15, R15, 0x3 ;  /* 0x000000030f0f781a */ /* 0x000fe20000000000 */
[----:B------:R-:W-:Y:S01]  /*54a0*/  @P1 FMUL R122, R122, 0.25 ;  /* 0x3e8000007a7a1820 */ /* 0x000fe20000400000 */
[----:B------:R-:W-:Y:S01]  /*54b0*/  SHF.L.U32 R7, R14, 0x4, RZ ;  /* 0x000000040e077819 */ /* 0x000fe200000006ff */
[----:B------:R-:W-:Y:S01]  /*54c0*/  @P1 FMUL R119, R119, 0.25 ;  /* 0x3e80000077771820 */ /* 0x000fe20000400000 */
[----:B------:R-:W-:Y:S01]  /*54d0*/  LOP3.LUT R0, R0, 0x6000, RZ, 0xc0, !PT ;  /* 0x0000600000007812 */ /* 0x000fe200078ec0ff */
[----:B-1----:R-:W-:Y:S01]  /*54e0*/  IMAD R15, R15, R30, RZ ;  /* 0x0000001e0f0f7224 */ /* 0x002fe200078e02ff */
[----:B------:R-:W-:Y:S01]  /*54f0*/  SHF.R.U32.HI R3, RZ, 0x1, R3 ;  /* 0x00000001ff037819 */ /* 0x000fe20000011603 */
[----:B------:R-:W-:Y:S01]  /*5500*/  @P1 FMUL R118, R118, 0.25 ;  /* 0x3e80000076761820 */ /* 0x000fe20000400000 */
[----:B------:R-:W-:Y:S01]  /*5510*/  LOP3.LUT R0, R0, 0x3f0, R7, 0xf8, !PT ;  /* 0x000003f000007812 */ /* 0x000fe200078ef807 */
[----:B------:R-:W-:Y:S01]  /*5520*/  IMAD R28, R30, 0x8, R15 ;  /* 0x000000081e1c7824 */ /* 0x000fe200078e020f */
[----:B------:R-:W-:Y:S01]  /*5530*/  LOP3.LUT R4, R14, 0xff, RZ, 0xc0, !PT ;  /* 0x000000ff0e047812 */ /* 0x000fe200078ec0ff */
[----:B------:R-:W-:Y:S01]  /*5540*/  @P1 FMUL R115, R115, 0.25 ;  /* 0x3e80000073731820 */ /* 0x000fe20000400000 */
[----:B------:R-:W-:Y:S01]  /*5550*/  LOP3.LUT R0, R0, R3, RZ, 0x3c, !PT ;  /* 0x0000000300007212 */ /* 0x000fe200078e3cff */
[----:B------:R-:W-:Y:S01]  /*5560*/  IMAD R29, R30, 0x8, R28 ;  /* 0x000000081e1d7824 */ /* 0x000fe200078e021c */
[----:B------:R-:W-:Y:S01]  /*5570*/  LOP3.LUT R3, R14, 0x1c, RZ, 0xc0, !PT ;  /* 0x0000001c0e037812 */ /* 0x000fe200078ec0ff */
[----:B------:R-:W-:Y:S01]  /*5580*/  @P1 FMUL R114, R114, 0.25 ;  /* 0x3e80000072721820 */ /* 0x000fe20000400000 */
[----:B------:R-:W-:Y:S01]  /*5590*/  LOP3.LUT R14, R14, 0x18, RZ, 0xc0, !PT ;  /* 0x000000180e0e7812 */ /* 0x000fe200078ec0ff */
[C---:B------:R-:W-:Y:S01]  /*55a0*/  IMAD R31, R30.reuse, 0x8, R29 ;  /* 0x000000081e1f7824 */ /* 0x040fe200078e021d */
[----:B------:R-:W-:Y:S01]  /*55b0*/  LOP3.LUT R7, R7, 0x70, RZ, 0xc0, !PT ;  /* 0x0000007007077812 */ /* 0x000fe200078ec0ff */
[----:B------:R-:W-:Y:S01]  /*55c0*/  IMAD.SHL.U32 R3, R3, 0x4, RZ ;  /* 0x0000000403037824 */ /* 0x000fe200078e00ff */
[----:B------:R-:W-:Y:S01]  /*55d0*/  FSEL R38, RZ, -23, P2 ;  /* 0xc1b80000ff267808 */ /* 0x000fe20001000000 */
[----:B------:R-:W-:-:S02]  /*55e0*/  IMAD R33, R30, 0x8, R31 ;  /* 0x000000081e217824 */ /* 0x000fc400078e021f */
[----:B------:R-:W-:Y:S01]  /*55f0*/  @P1 FMUL R111, R111, 0.25 ;  /* 0x3e8000006f6f1820 */ /* 0x000fe20000400000 */
[----:B------:R-:W-:Y:S01]  /*5600*/  VIADD R7, R7, UR6 ;  /* 0x0000000607077c36 */ /* 0x000fe20008000000 */
[----:B------:R-:W-:Y:S01]  /*5610*/  LOP3.LUT R43, R3, 0x1c60, R6, 0x78, !PT ;  /* 0x00001c60032b7812 */ /* 0x000fe200078e7806 */
[----:B------:R-:W-:Y:S01]  /*5620*/  IMAD R35, R30, 0x8, R33 ;  /* 0x000000081e237824 */ /* 0x000fe200078e0221 */
[----:B------:R-:W-:Y:S01]  /*5630*/  LEA R6, R14, UR6, 0xa ;  /* 0x000000060e067c11 */ /* 0x000fe2000f8e50ff */
[----:B------:R-:W-:Y:S01]  /*5640*/  @P1 FMUL R110, R110, 0.25 ;  /* 0x3e8000006e6e1820 */ /* 0x000fe20000400000 */
[----:B------:R-:W-:Y:S01]  /*5650*/  LEA.HI R14, R14, R7, RZ, 0x1f ;  /* 0x000000070e0e7211 */ /* 0x000fe200078ff8ff */
[----:B------:R-:W-:Y:S02]  /*5660*/  IMAD R37, R30, 0x8, R35 ;  /* 0x000000081e257824 */ /* 0x000fe400078e0223 */
[----:B------:R-:W-:Y:S01]  /*5670*/  @P1 FMUL R107, R107, 0.25 ;  /* 0x3e8000006b6b1820 */ /* 0x000fe20000400000 */
[----:B------:R-:W-:-:S02]  /*5680*/  IMAD.IADD R43, R43, 0x1, R6 ;  /* 0x000000012b2b7824 */ /* 0x000fc400078e0206 */
[----:B------:R-:W-:Y:S01]  /*5690*/  @P1 FMUL R106, R106, 0.25 ;  /* 0x3e8000006a6a1820 */ /* 0x000fe20000400000 */
[----:B------:R-:W-:Y:S02]  /*56a0*/  VIADD R6, R32, 0xc0cafb0d ;  /* 0xc0cafb0d20067836 */ /* 0x000fe40000000000 */
[----:B------:R-:W-:Y:S01]  /*56b0*/  @P1 FMUL R103, R103, 0.25 ;  /* 0x3e80000067671820 */ /* 0x000fe20000400000 */
[----:B------:R-:W-:Y:S02]  /*56c0*/  IMAD R39, R30, 0x8, R37 ;  /* 0x000000081e277824 */ /* 0x000fe400078e0225 */
[----:B------:R-:W-:Y:S01]  /*56d0*/  @P1 FMUL R102, R102, 0.25 ;  /* 0x3e80000066661820 */ /* 0x000fe20000400000 */
[----:B------:R-:W-:Y:S01]  /*56e0*/  @P1 FMUL R99, R99, 0.25 ;  /* 0x3e80000063631820 */ /* 0x000fe20000400000 */
[----:B------:R-:W-:Y:S01]  /*56f0*/  LOP3.LUT R7, R6, 0xff800000, RZ, 0xc0, !PT ;  /* 0xff80000006077812 */ /* 0x000fe200078ec0ff */
[----:B------:R-:W-:Y:S01]  /*5700*/  @P1 FMUL R98, R98, 0.25 ;  /* 0x3e80000062621820 */ /* 0x000fe20000400000 */
[----:B------:R-:W-:Y:S01]  /*5710*/  LEA R55, R30, R39, 0x3 ;  /* 0x000000271e377211 */ /* 0x000fe200078e18ff */
[----:B------:R-:W-:Y:S01]  /*5720*/  @!P3 FMUL R127, R127, 16777216 ;  /* 0x4b8000007f7fb820 */ /* 0x000fe20000400000 */
[----:B------:R-:W-:Y:S01]  /*5730*/  I2FP.F32.S32 R6, R45 ;  /* 0x0000002d00067245 */ /* 0x000fe20000201400 */
[----:B------:R-:W-:Y:S01]  /*5740*/  @!P3 FMUL R126, R126, 16777216 ;  /* 0x4b8000007e7eb820 */ /* 0x000fe20000400000 */
[----:B------:R-:W-:Y:S01]  /*5750*/  FSETP.GT.AND P2, PT, |R178|, 8.50705917302346158658e+37, PT ;  /* 0x7e800000b200780b */ /* 0x000fe20003f44200 */
[----:B------:R-:W-:-:S02]  /*5760*/  IMAD R57, R30, 0x8, R55 ;  /* 0x000000081e397824 */ /* 0x000fc400078e0237 */
[----:B------:R-:W-:Y:S01]  /*5770*/  @!P3 FMUL R123, R123, 16777216 ;  /* 0x4b8000007b7bb820 */ /* 0x000fe20000400000 */
[----:B------:R-:W-:Y:S01]  /*5780*/  FFMA.FTZ R41, R6, 1.1920928955078125e-07, R41 ;  /* 0x3400000006297823 */ /* 0x000fe20000010029 */
[----:B------:R-:W-:Y:S01]  /*5790*/  @!P3 FMUL R122, R122, 16777216 ;  /* 0x4b8000007a7ab820 */ /* 0x000fe20000400000 */
[----:B------:R-:W0:Y:S01]  /*57a0*/  MUFU.RCP R6, R8 ;  /* 0x0000000800067308 */ /* 0x000e220000001000 */
[----:B------:R-:W-:Y:S01]  /*57b0*/  @!P3 FMUL R119, R119, 16777216 ;  /* 0x4b8000007777b820 */ /* 0x000fe20000400000 */
        /* <DEDUP_REMOVED lines=11> */
[----:B------:R-:W-:Y:S01]  /*5870*/  FSETP.GEU.AND P3, PT, |R178|, 1.175494350822287508e-38, PT ;  /* 0x00800000b200780b */ /* 0x000fe20003f6e200 */
[----:B------:R-:W-:Y:S01]  /*5880*/  IMAD R59, R30, 0x8, R57 ;  /* 0x000000081e3b7824 */ /* 0x000fe200078e0239 */
[----:B------:R-:W-:Y:S01]  /*5890*/  MOV R21, R109 ;  /* 0x0000006d00157202 */ /* 0x000fe20000000f00 */
[----:B------:R-:W-:Y:S01]  /*58a0*/  @P2 FMUL R178, R178, 0.25 ;  /* 0x3e800000b2b22820 */ /* 0x000fe20000400000 */
[----:B------:R-:W-:Y:S01]  /*58b0*/  IMAD.MOV.U32 R109, RZ, RZ, R113 ;  /* 0x000000ffff6d7224 */ /* 0x000fe200078e0071 */
[----:B------:R-:W-:Y:S01]  /*58c0*/  FSETP.GT.AND P1, PT, |R179|, 8.50705917302346158658e+37, PT ;  /* 0x7e800000b300780b */ /* 0x000fe20003f24200 */
[----:B------:R-:W-:-:S02]  /*58d0*/  IMAD R61, R30, 0x8, R59 ;  /* 0x000000081e3d7824 */ /* 0x000fc400078e023b */
[----:B------:R-:W-:Y:S01]  /*58e0*/  @P2 FMUL R125, R125, 0.25 ;  /* 0x3e8000007d7d2820 */ /* 0x000fe20000400000 */
[----:B------:R-:W-:Y:S01]  /*58f0*/  @P2 FMUL R124, R124, 0.25 ;  /* 0x3e8000007c7c2820 */ /* 0x000fe20000400000 */
[----:B------:R-:W-:Y:S01]  /*5900*/  @P2 FMUL R19, R19, 0.25 ;  /* 0x3e80000013132820 */ /* 0x000fe20000400000 */
[----:B------:R-:W-:Y:S02]  /*5910*/  IMAD R63, R30, 0x8, R61 ;  /* 0x000000081e3f7824 */ /* 0x000fe400078e023d */
[----:B------:R-:W-:Y:S01]  /*5920*/  @P2 FMUL R120, R120, 0.25 ;  /* 0x3e80000078782820 */ /* 0x000fe20000400000 */
[----:B------:R-:W-:Y:S01]  /*5930*/  @P2 FMUL R117, R117, 0.25 ;  /* 0x3e80000075752820 */ /* 0x000fe20000400000 */
[----:B------:R-:W-:Y:S01]  /*5940*/  @!P3 FMUL R178, R178, 16777216 ;  /* 0x4b800000b2b2b820 */ /* 0x000fe20000400000 */
[----:B------:R-:W-:Y:S02]  /*5950*/  IMAD R65, R30, 0x8, R63 ;  /* 0x000000081e417824 */ /* 0x000fe400078e023f */
[----:B------:R-:W-:Y:S01]  /*5960*/  @P2 FMUL R116, R116, 0.25 ;  /* 0x3e80000074742820 */ /* 0x000fe20000400000 */
        /* <DEDUP_REMOVED lines=10> */
[C---:B0-----:R-:W-:Y:S01]  /*5a10*/  FMUL R53, R6.reuse, R119 ;  /* 0x0000007706357220 */ /* 0x041fe20000400000 */
        /* <DEDUP_REMOVED lines=15> */
[----:B------:R-:W-:Y:S01]  /*5b10*/  MOV R5, R77 ;  /* 0x0000004d00057202 */ /* 0x000fe20000000f00 */
[----:B------:R-:W0:Y:S01]  /*5b20*/  MUFU.RCP R6, R178 ;  /* 0x000000b200067308 */ /* 0x000e220000001000 */
[----:B------:R-:W-:Y:S01]  /*5b30*/  LEA R69, R30, R65, 0x3 ;  /* 0x000000411e457211 */ /* 0x000fe200078e18ff */
        /* <DEDUP_REMOVED lines=16> */
[----:B------:R-:W-:Y:S01]  /*5c40*/  IMAD.MOV.U32 R137, RZ, RZ, R75 ;  /* 0x000000ffff897224 */ /* 0x000fe200078e004b */
[----:B------:R-:W-:Y:S01]  /*5c50*/  FSETP.GEU.AND P3, PT, |R179|, 1.175494350822287508e-38, PT ;  /* 0x00800000b300780b */ /* 0x000fe20003f6e200 */
[----:B------:R-:W-:Y:S01]  /*5c60*/  IMAD.MOV.U32 R135, RZ, RZ, R82 ;  /* 0x000000ffff877224 */ /* 0x000fe200078e0052 */
[----:B------:R-:W-:Y:S01]  /*5c70*/  ISETP.GE.U32.AND P0, PT, R4, 0x20, PT ;  /* 0x000000200400780c */ /* 0x000fe20003f06070 */
[----:B------:R-:W-:Y:S01]  /*5c80*/  IMAD.MOV.U32 R77, RZ, RZ, R86 ;  /* 0x000000ffff4d7224 */ /* 0x000fe200078e0056 */
[----:B------:R-:W-:Y:S01]  /*5c90*/  FSETP.GT.AND P2, PT, |R180|, 8.50705917302346158658e+37, PT ;  /* 0x7e800000b400780b */ /* 0x000fe20003f44200 */
[----:B------:R-:W-:Y:S01]  /*5ca0*/  @P1 FMUL R23, R23, 0.25 ;  /* 0x3e80000017171820 */ /* 0x000fe20000400000 */
[----:B------:R-:W-:Y:S01]  /*5cb0*/  MOV R4, R73 ;  /* 0x0000004900047202 */ /* 0x000fe20000000f00 */
[----:B------:R-:W-:Y:S01]  /*5cc0*/  @P1 FMUL R94, R94, 0.25 ;  /* 0x3e8000005e5e1820 */ /* 0x000fe20000400000 */
[----:B------:R-:W-:Y:S01]  /*5cd0*/  LEA R73, R30, R69, 0x3 ;  /* 0x000000451e497211 */ /* 0x000fe200078e18ff */
        /* <DEDUP_REMOVED lines=15> */
[----:B------:R-:W-:Y:S01]  /*5dd0*/  FSETP.GEU.AND P1, PT, |R180|, 1.175494350822287508e-38, PT ;  /* 0x00800000b400780b */ /* 0x000fe20003f2e200 */
[----:B------:R-:W-:-:S02]  /*5de0*/  IMAD R67, R30, 0x8, R73 ;  /* 0x000000081e437824 */ /* 0x000fc400078e0249 */
[----:B------:R-:W-:Y:S01]  /*5df0*/  @!P3 FMUL R179, R179, 16777216 ;  /* 0x4b800000b3b3b820 */ /* 0x000fe20000400000 */
[----:B------:R-:W-:Y:S01]  /*5e00*/  @P2 FMUL R180, R180, 0.25 ;  /* 0x3e800000b4b42820 */ /* 0x000fe20000400000 */
[C---:B0-----:R-:W-:Y:S01]  /*5e10*/  FMUL R56, R6.reuse, R117 ;  /* 0x0000007506387220 */ /* 0x041fe20000400000 */
[----:B------:R-:W-:Y:S01]  /*5e20*/  FMUL R111, R6, R105 ;  /* 0x00000069066f7220 */ /* 0x000fe20000400000 */
[----:B------:R-:W-:Y:S01]  /*5e30*/  LEA R71, R30, R67, 0x3 ;  /* 0x000000431e477211 */ /* 0x000fe200078e18ff */
[C---:B------:R-:W-:Y:S01]  /*5e40*/  FMUL R25, R6.reuse, R125 ;  /* 0x0000007d06197220 */ /* 0x040fe20000400000 */
[----:B------:R-:W-:Y:S01]  /*5e50*/  I2FP.F32.S32 R9, R7 ;  /* 0x0000000700097245 */ /* 0x000fe20000201400 */
        /* <DEDUP_REMOVED lines=13> */
[----:B------:R-:W-:Y:S01]  /*5f30*/  IMAD R75, R30, 0x8, R71 ;  /* 0x000000081e4b7824 */ /* 0x000fe200078e0247 */
[----:B------:R-:W0:Y:S01]  /*5f40*/  MUFU.RCP R6, R179 ;  /* 0x000000b300067308 */ /* 0x000e220000001000 */
[----:B------:R-:W-:Y:S01]  /*5f50*/  @!P1 FMUL R180, R180, 16777216 ;  /* 0x4b800000b4b49820 */ /* 0x000fe20000400000 */
[----:B------:R-:W-:Y:S01]  /*5f60*/  MOV R20, R85 ;  /* 0x0000005500147202 */ /* 0x000fe20000000f00 */
[----:B------:R-:W-:Y:S01]  /*5f70*/  FFMA.FTZ R38, R9, 1.1920928955078125e-07, R38 ;  /* 0x3400000009267823 */ /* 0x000fe20000010026 */
[----:B------:R-:W-:Y:S01]  /*5f80*/  IMAD R85, R30, 0x8, R75 ;  /* 0x000000081e557824 */ /* 0x000fe200078e024b */
[----:B------:R-:W-:Y:S01]  /*5f90*/  MOV R136, R81 ;  /* 0x0000005100887202 */ /* 0x000fe20000000f00 */
[----:B------:R-:W-:-:S02]  /*5fa0*/  VIADD R44, R13, 0xc0cafb0d ;  /* 0xc0cafb0d0d2c7836 */ /* 0x000fc40000000000 */
[----:B------:R-:W-:Y:S01]  /*5fb0*/  @!P3 FMUL R91, R91, 16777216 ;  /* 0x4b8000005b5bb820 */ /* 0x000fe20000400000 */
[----:B------:R-:W1:Y:S01]  /*5fc0*/  MUFU.RCP R9, R180 ;  /* 0x000000b400097308 */ /* 0x000e620000001000 */
[----:B------:R-:W-:Y:S01]  /*5fd0*/  LEA R81, R30, R85, 0x3 ;  /* 0x000000551e517211 */ /* 0x000fe200078e18ff */
[----:B------:R-:W-:Y:S01]  /*5fe0*/  @!P3 FMUL R77, R77, 16777216 ;  /* 0x4b8000004d4db820 */ /* 0x000fe20000400000 */
[----:B------:R-:W-:Y:S01]  /*5ff0*/  LOP3.LUT R44, R44, 0xff800000, RZ, 0xc0, !PT ;  /* 0xff8000002c2c7812 */ /* 0x000fe200078ec0ff */
[----:B------:R-:W-:Y:S01]  /*6000*/  @P2 FMUL R89, R89, 0.25 ;  /* 0x3e80000059592820 */ /* 0x000fe20000400000 */
[----:B------:R-:W-:Y:S01]  /*6010*/  FSEL R42, RZ, -23, P5 ;  /* 0xc1b80000ff2a7808 */ /* 0x000fe20002800000 */
[----:B------:R-:W-:Y:S01]  /*6020*/  IMAD R79, R30, 0x8, R81 ;  /* 0x000000081e4f7824 */ /* 0x000fe200078e0251 */
[----:B------:R-:W-:Y:S01]  /*6030*/  I2FP.F32.S32 R17, R44 ;  /* 0x0000002c00117245 */ /* 0x000fe20000201400 */
        /* <DEDUP_REMOVED lines=14> */
[----:B0-----:R-:W-:Y:S01]  /*6120*/  FMUL R101, R6, R91 ;  /* 0x0000005b06657220 */ /* 0x001fe20000400000 */
[----:B------:R-:W-:-:S02]  /*6130*/  IMAD.MOV.U32 R134, RZ, RZ, R84 ;  /* 0x000000ffff867224 */ /* 0x000fc400078e0054 */
[----:B------:R-:W-:Y:S01]  /*6140*/  FMUL R91, R6, R77 ;  /* 0x0000004d065b7220 */ /* 0x000fe20000400000 */
[----:B------:R-:W-:Y:S01]  /*6150*/  @!P1 FMUL R89, R89, 16777216 ;  /* 0x4b80000059599820 */ /* 0x000fe20000400000 */
[----:B------:R-:W-:Y:S01]  /*6160*/  MOV R84, R88 ;  /* 0x0000005800547202 */ /* 0x000fe20000000f00 */
[----:B------:R-:W-:Y:S02]  /*6170*/  IMAD R77, R30, 0x8, R79 ;  /* 0x000000081e4d7824 */ /* 0x000fe400078e024f */
[----:B------:R-:W-:Y:S01]  /*6180*/  FFMA.FTZ R42, R17, 1.1920928955078125e-07, R42 ;  /* 0x34000000112a7823 */ /* 0x000fe2000001002a */
[----:B------:R-:W-:Y:S02]  /*6190*/  IMAD.MOV.U32 R10, RZ, RZ, R92 ;  /* 0x000000ffff0a7224 */ /* 0x000fe400078e005c */
        /* <DEDUP_REMOVED lines=14> */
[----:B-1----:R-:W-:Y:S01]  /*6280*/  FMUL R6, R9, R89 ;  /* 0x0000005909067220 */ /* 0x002fe20000400000 */
[----:B------:R-:W-:-:S02]  /*6290*/  VIADD R47, R34, 0xc0cafb0d ;  /* 0xc0cafb0d222f7836 */ /* 0x000fc40000000000 */
[----:B------:R-:W-:Y:S01]  /*62a0*/  @P2 FMUL R93, R93, 0.25 ;  /* 0x3e8000005d5d2820 */ /* 0x000fe20000400000 */
        /* <DEDUP_REMOVED lines=8> */
[----:B------:R-:W-:Y:S01]  /*6330*/  LOP3.LUT R47, R47, 0xff800000, RZ, 0xc0, !PT ;  /* 0xff8000002f2f7812 */ /* 0x000fe200078ec0ff */
[----:B------:R-:W-:Y:S01]  /*6340*/  @!P1 FMUL R93, R93, 16777216 ;  /* 0x4b8000005d5d9820 */ /* 0x000fe20000400000 */
[----:B------:R-:W-:Y:S01]  /*6350*/  LEA R87, R30, R89, 0x3 ;  /* 0x000000591e577211 */ /* 0x000fe200078e18ff */
[----:B------:R-:W-:Y:S01]  /*6360*/  @!P1 FMUL R20, R20, 16777216 ;  /* 0x4b80000014149820 */ /* 0x000fe20000400000 */
[----:B------:R-:W-:Y:S01]  /*6370*/  @P2 FMUL R10, R10, 0.25 ;  /* 0x3e8000000a0a2820 */ /* 0x000fe20000400000 */
[----:B------:R-:W-:Y:S01]  /*6380*/  @!P1 FMUL R5, R5, 16777216 ;  /* 0x4b80000005059820 */ /* 0x000fe20000400000 */
[----:B------:R-:W-:Y:S01]  /*6390*/  @P2 FMUL R84, R84, 0.25 ;  /* 0x3e80000054542820 */ /* 0x000fe20000400000 */
[----:B------:R-:W-:Y:S01]  /*63a0*/  @P2 FMUL R128, R128, 0.25 ;  /* 0x3e80000080802820 */ /* 0x000fe20000400000 */
[----:B------:R-:W-:Y:S01]  /*63b0*/  @P2 FMUL R134, R134, 0.25 ;  /* 0x3e80000086862820 */ /* 0x000fe20000400000 */
[----:B------:R-:W-:Y:S01]  /*63c0*/  @P2 FMUL R80, R80, 0.25 ;  /* 0x3e80000050502820 */ /* 0x000fe20000400000 */
[----:B------:R-:W-:Y:S01]  /*63d0*/  @P2 FMUL R133, R133, 0.25 ;  /* 0x3e80000085852820 */ /* 0x000fe20000400000 */
[----:B------:R-:W-:Y:S01]  /*63e0*/  @!P1 FMUL R129, R129, 16777216 ;  /* 0x4b80000081819820 */ /* 0x000fe20000400000 */
[----:B------:R-:W-:Y:S01]  /*63f0*/  @!P1 FMUL R136, R136, 16777216 ;  /* 0x4b80000088889820 */ /* 0x000fe20000400000 */
[----:B------:R-:W-:Y:S01]  /*6400*/  @!P1 FMUL R4, R4, 16777216 ;  /* 0x4b80000004049820 */ /* 0x000fe20000400000 */
[----:B------:R-:W-:Y:S01]  /*6410*/  @!P1 FMUL R76, R76, 16777216 ;  /* 0x4b8000004c4c9820 */ /* 0x000fe20000400000 */
[----:B------:R-:W-:Y:S01]  /*6420*/  @!P1 FMUL R132, R132, 16777216 ;  /* 0x4b80000084849820 */ /* 0x000fe20000400000 */
[----:B------:R-:W-:Y:S01]  /*6430*/  I2FP.F32.S32 R11, R47 ;  /* 0x0000002f000b7245 */ /* 0x000fe20000201400 */
[----:B------:R-:W-:Y:S01]  /*6440*/  @P2 FMUL R72, R72, 0.25 ;  /* 0x3e80000048482820 */ /* 0x000fe20000400000 */
[C---:B------:R-:W-:Y:S01]  /*6450*/  FMUL R23, R9.reuse, R93 ;  /* 0x0000005d09177220 */ /* 0x040fe20000400000 */
[----:B------:R-:W-:Y:S01]  /*6460*/  F2FP.BF16.F32.PACK_AB R16, R16, R83 ;  /* 0x000000531010723e */ /* 0x000fe200000010ff */
[----:B------:R-:W-:Y:S01]  /*6470*/  FMUL R93, R9, R20 ;  /* 0x00000014095d7220 */ /* 0x000fe20000400000 */
[----:B------:R-:W-:-:S02]  /*6480*/  IMAD R83, R30, 0x8, R87 ;  /* 0x000000081e537824 */ /* 0x000fc400078e0257 */
[----:B------:R-:W-:Y:S01]  /*6490*/  @!P1 FMUL R10, R10, 16777216 ;  /* 0x4b8000000a0a9820 */ /* 0x000fe20000400000 */
[----:B------:R-:W-:Y:S01]  /*64a0*/  FMUL R20, R9, R5 ;  /* 0x0000000509147220 */ /* 0x000fe20000400000 */
[----:B------:R-:W-:Y:S01]  /*64b0*/  @!P1 FMUL R84, R84, 16777216 ;  /* 0x4b80000054549820 */ /* 0x000fe20000400000 */
[----:B------:R-:W-:Y:S01]  /*64c0*/  @!P1 FMUL R128, R128, 16777216 ;  /* 0x4b80000080809820 */ /* 0x000fe20000400000 */
[----:B------:R-:W-:Y:S01]  /*64d0*/  @!P1 FMUL R134, R134, 16777216 ;  /* 0x4b80000086869820 */ /* 0x000fe20000400000 */
[----:B------:R-:W-:Y:S01]  /*64e0*/  @!P1 FMUL R80, R80, 16777216 ;  /* 0x4b80000050509820 */ /* 0x000fe20000400000 */
[----:B------:R-:W-:Y:S01]  /*64f0*/  @!P1 FMUL R133, R133, 16777216 ;  /* 0x4b80000085859820 */ /* 0x000fe20000400000 */
[C---:B------:R-:W-:Y:S01]  /*6500*/  FMUL R22, R9.reuse, R129 ;  /* 0x0000008109167220 */ /* 0x040fe20000400000 */
[C---:B------:R-:W-:Y:S01]  /*6510*/  FMUL R21, R9.reuse, R136 ;  /* 0x0000008809157220 */ /* 0x040fe20000400000 */
[C---:B------:R-:W-:Y:S01]  /*6520*/  FMUL R8, R9.reuse, R76 ;  /* 0x0000004c09087220 */ /* 0x040fe20000400000 */
[C---:B------:R-:W-:Y:S01]  /*6530*/  FMUL R5, R9.reuse, R132 ;  /* 0x0000008409057220 */ /* 0x040fe20000400000 */
[----:B------:R-:W-:Y:S01]  /*6540*/  FMUL R4, R9, R4 ;  /* 0x0000000409047220 */ /* 0x000fe20000400000 */
[----:B------:R-:W-:Y:S01]  /*6550*/  @!P1 FMUL R72, R72, 16777216 ;  /* 0x4b80000048489820 */ /* 0x000fe20000400000 */
[----:B------:R-:W-:Y:S01]  /*6560*/  F2FP.BF16.F32.PACK_AB R18, R18, R91 ;  /* 0x0000005b1212723e */ /* 0x000fe200000010ff */
[----:B------:R-:W-:Y:S01]  /*6570*/  FFMA.FTZ R40, R11, 1.1920928955078125e-07, R40 ;  /* 0x340000000b287823 */ /* 0x000fe20000010028 */
[----:B------:R-:W-:-:S02]  /*6580*/  IMAD R91, R30, 0x8, R83 ;  /* 0x000000081e5b7824 */ /* 0x000fc400078e0253 */
[C---:B------:R-:W-:Y:S01]  /*6590*/  FMUL R11, R9.reuse, R10 ;  /* 0x0000000a090b7220 */ /* 0x040fe20000400000 */
[C---:B------:R-:W-:Y:S01]  /*65a0*/  FMUL R84, R9.reuse, R84 ;  /* 0x0000005409547220 */ /* 0x040fe20000400000 */
[C---:B------:R-:W-:Y:S01]  /*65b0*/  FMUL R10, R9.reuse, R128 ;  /* 0x00000080090a7220 */ /* 0x040fe20000400000 */
[C---:B------:R-:W-:Y:S01]  /*65c0*/  FMUL R97, R9.reuse, R134 ;  /* 0x0000008609617220 */ /* 0x040fe20000400000 */
[C---:B------:R-:W-:Y:S01]  /*65d0*/  FMUL R80, R9.reuse, R80 ;  /* 0x0000005009507220 */ /* 0x040fe20000400000 */
[----:B------:R-:W-:Y:S01]  /*65e0*/  FMUL R133, R9, R133 ;  /* 0x0000008509857220 */ /* 0x000fe20000400000 */
[----:B------:R-:W-:Y:S01]  /*65f0*/  F2FP.BF16.F32.PACK_AB R19, R19, R24 ;  /* 0x000000181313723e */ /* 0x000fe200000010ff */
[----:B------:R-:W-:Y:S02]  /*6600*/  IMAD.IADD R47, R34, 0x1, -R47 ;  /* 0x00000001222f7824 */ /* 0x000fe400078e0a2f */
[----:B------:R-:W-:Y:S01]  /*6610*/  FMUL R9, R9, R72 ;  /* 0x0000004809097220 */ /* 0x000fe20000400000 */
[----:B------:R-:W-:Y:S01]  /*6620*/  IMAD.IADD R45, R36, 0x1, -R45 ;  /* 0x00000001242d7824 */ /* 0x000fe200078e0a2d */
[----:B------:R-:W-:Y:S01]  /*6630*/  F2FP.BF16.F32.PACK_AB R8, R8, R5 ;  /* 0x000000050808723e */ /* 0x000fe200000010ff */
[----:B------:R-:W-:Y:S01]  /*6640*/  IMAD.IADD R24, R32, 0x1, -R7 ;  /* 0x0000000120187824 */ /* 0x000fe200078e0a07 */
[----:B------:R-:W-:Y:S01]  /*6650*/  F2FP.BF16.F32.PACK_AB R21, R21, R4 ;  /* 0x000000041515723e */ /* 0x000fe200000010ff */
[----:B------:R-:W-:Y:S01]  /*6660*/  FADD R47, R47, -1 ;  /* 0xbf8000002f2f7421 */ /* 0x000fe20000000000 */
[----:B------:R-:W-:Y:S01]  /*6670*/  F2FP.BF16.F32.PACK_AB R22, R22, R93 ;  /* 0x0000005d1616723e */ /* 0x000fe200000010ff */
[----:B------:R-:W-:Y:S01]  /*6680*/  IMAD R93, R30, 0x8, R91 ;  /* 0x000000081e5d7824 */ /* 0x000fe200078e025b */
[----:B------:R-:W-:Y:S01]  /*6690*/  F2FP.BF16.F32.PACK_AB R23, R23, R6 ;  /* 0x000000061717723e */ /* 0x000fe200000010ff */
[----:B------:R-:W-:Y:S01]  /*66a0*/  FADD R45, R45, -1 ;  /* 0xbf8000002d2d7421 */ /* 0x000fe20000000000 */
[----:B------:R-:W-:Y:S01]  /*66b0*/  F2FP.BF16.F32.PACK_AB R4, R92, R125 ;  /* 0x0000007d5c04723e */ /* 0x000fe200000010ff */
[----:B------:R-:W-:Y:S01]  /*66c0*/  IMAD.IADD R44, R13, 0x1, -R44 ;  /* 0x000000010d2c7824 */ /* 0x000fe200078e0a2c */
[----:B------:R-:W-:Y:S01]  /*66d0*/  F2FP.BF16.F32.PACK_AB R5, R88, R99 ;  /* 0x000000635805723e */ /* 0x000fe200000010ff */
[----:B------:R-:W-:Y:S01]  /*66e0*/  ULDC.64 UR4, c[0x0][0x270] ;  /* 0x00009c0000047ab9 */ /* 0x000fe20000000a00 */
[----:B------:R-:W-:Y:S01]  /*66f0*/  F2FP.BF16.F32.PACK_AB R6, R86, R123 ;  /* 0x0000007b5606723e */ /* 0x000fe200000010ff */
[----:B------:R-:W-:Y:S01]  /*6700*/  FADD R44, R44, -1 ;  /* 0xbf8000002c2c7421 */ /* 0x000fe20000000000 */
[----:B------:R-:W-:Y:S01]  /*6710*/  F2FP.BF16.F32.PACK_AB R7, R82, R101 ;  /* 0x000000655207723e */ /* 0x000fe200000010ff */
[----:B------:R-:W-:Y:S01]  /*6720*/  BAR.SYNC.DEFER_BLOCKING 0x0 ;  /* 0x0000000000007b1d */ /* 0x000fe20000010000 */
[----:B------:R-:W-:Y:S01]  /*6730*/  MOV R72, 0x3dc6b27f ;  /* 0x3dc6b27f00487802 */ /* 0x000fe20000000f00 */
[----:B------:R-:W-:Y:S01]  /*6740*/  UIMAD UR4, UR7, UR4, URZ ;  /* 0x00000004070472a4 */ /* 0x000fe2000f8e023f */
[----:B------:R-:W-:-:S02]  /*6750*/  F2FP.BF16.F32.PACK_AB R9, R80, R9 ;  /* 0x000000095009723e */ /* 0x000fc400000010ff */
[----:B------:R-:W-:Y:S01]  /*6760*/  F2FP.BF16.F32.PACK_AB R10, R10, R97 ;  /* 0x000000610a0a723e */ /* 0x000fe200000010ff */
[----:B------:R-:W-:Y:S01]  /*6770*/  USHF.L.U32 UR8, UR4, 0x1, URZ ;  /* 0x0000000104087899 */ /* 0x000fe2000800063f */
[----:B------:R-:W-:Y:S02]  /*6780*/  F2FP.BF16.F32.PACK_AB R11, R11, R84 ;  /* 0x000000540b0b723e */ /* 0x000fe400000010ff */
[----:B------:R-:W-:Y:S02]  /*6790*/  LEA R97, R30, R93, 0x3 ;  /* 0x0000005d1e617211 */ /* 0x000fe400078e18ff */
[----:B------:R-:W-:Y:S02]  /*67a0*/  F2FP.BF16.F32.PACK_AB R17, R17, R90 ;  /* 0x0000005a1111723e */ /* 0x000fe400000010ff */
[----:B------:R-:W-:Y:S01]  /*67b0*/  F2FP.BF16.F32.PACK_AB R20, R20, R133 ;  /* 0x000000851414723e */ /* 0x000fe200000010ff */
[----:B------:R-:W-:Y:S01]  /*67c0*/  IMAD R99, R30, 0x8, R97 ;  /* 0x000000081e637824 */ /* 0x000fe200078e0261 */
[----:B------:R-:W-:-:S02]  /*67d0*/  ISETP.GE.U32.AND P1, PT, R32, 0x7f800000, PT ;  /* 0x7f8000002000780c */ /* 0x000fc40003f26070 */
[----:B------:R-:W-:Y:S01]  /*67e0*/  ISETP.GE.U32.AND P4, PT, R36, 0x7f800000, PT ;  /* 0x7f8000002400780c */ /* 0x000fe20003f86070 */
[----:B------:R-:W-:Y:S01]  /*67f0*/  IMAD R101, R30, 0x8, R99 ;  /* 0x000000081e657824 */ /* 0x000fe200078e0263 */
[----:B------:R-:W-:Y:S02]  /*6800*/  ISETP.GE.U32.AND P6, PT, R34, 0x7f800000, PT ;  /* 0x7f8000002200780c */ /* 0x000fe40003fc6070 */
[----:B------:R-:W-:Y:S02]  /*6810*/  ISETP.GE.U32.AND P5, PT, R13, 0x7f800000, PT ;  /* 0x7f8000000d00780c */ /* 0x000fe40003fa6070 */
[----:B------:R-:W-:Y:S01]  /*6820*/  F2FP.BF16.F32.PACK_AB R27, R27, R50 ;  /* 0x000000321b1b723e */ /* 0x000fe200000010ff */
[----:B------:R0:W-:Y:S01]  /*6830*/  STS.128 [R43+0x280], R4 ;  /* 0x000280042b007388 */ /* 0x0001e20000000c00 */
[----:B------:R-:W-:Y:S02]  /*6840*/  FSETP.NEU.AND P3, PT, R32, RZ, PT ;  /* 0x000000ff2000720b */ /* 0x000fe40003f6d000 */
[----:B------:R-:W-:Y:S01]  /*6850*/  FSETP.NEU.AND P2, PT, R34, RZ, PT ;  /* 0x000000ff2200720b */ /* 0x000fe20003f4d000 */
[----:B------:R1:W-:Y:S04]  /*6860*/  STS.128 [R43], R8 ;  /* 0x000000082b007388 */ /* 0x0003e80000000c00 */
[----:B------:R2:W-:Y:S04]  /*6870*/  STS.128 [R43+0x80], R16 ;  /* 0x000080102b007388 */ /* 0x0005e80000000c00 */
[----:B------:R3:W-:Y:S01]  /*6880*/  STS.128 [R43+0x200], R20 ;  /* 0x000200142b007388 */ /* 0x0007e20000000c00 */
[-C--:B0-----:R-:W-:Y:S01]  /*6890*/  FFMA.FTZ R4, R47, R72.reuse, -0.16845393180847167969 ;  /* 0xbe2c7f302f047423 */ /* 0x081fe20000010048 */
[-C--:B------:R-:W-:Y:S01]  /*68a0*/  FFMA.FTZ R6, R45, R72.reuse, -0.16845393180847167969 ;  /* 0xbe2c7f302d067423 */ /* 0x080fe20000010048 */
[----:B------:R-:W-:Y:S01]  /*68b0*/  FFMA.FTZ R7, R44, R72, -0.16845393180847167969 ;  /* 0xbe2c7f302c077423 */ /* 0x000fe20000010048 */
[----:B-1----:R-:W-:Y:S01]  /*68c0*/  F2FP.BF16.F32.PACK_AB R8, R46, R103 ;  /* 0x000000672e08723e */ /* 0x002fe200000010ff */
[----:B------:R-:W-:Y:S01]  /*68d0*/  FFMA.FTZ R4, R47, R4, 0.1716887056827545166 ;  /* 0x3e2fcf2a2f047423 */ /* 0x000fe20000010004 */
[----:B------:R-:W-:Y:S01]  /*68e0*/  FFMA.FTZ R6, R45, R6, 0.1716887056827545166 ;  /* 0x3e2fcf2a2d067423 */ /* 0x000fe20000010006 */
[----:B------:R-:W-:Y:S01]  /*68f0*/  FADD R46, R24, -1 ;  /* 0xbf800000182e7421 */ /* 0x000fe20000000000 */
[----:B------:R-:W-:-:S02]  /*6900*/  IMAD R103, R30, 0x8, R101 ;  /* 0x000000081e677824 */ /* 0x000fc400078e0265 */
[----:B------:R-:W-:Y:S01]  /*6910*/  FFMA.FTZ R4, R47, R4, -0.17900948226451873779 ;  /* 0xbe374e432f047423 */ /* 0x000fe20000010004 */
[----:B------:R-:W-:Y:S01]  /*6920*/  FFMA.FTZ R6, R45, R6, -0.17900948226451873779 ;  /* 0xbe374e432d067423 */ /* 0x000fe20000010006 */
[----:B------:R-:W-:Y:S01]  /*6930*/  FFMA.FTZ R11, R46, R72, -0.16845393180847167969 ;  /* 0xbe2c7f302e0b7423 */ /* 0x000fe20000010048 */
[----:B------:R-:W-:Y:S01]  /*6940*/  F2FP.BF16.F32.PACK_AB R9, R68, R105 ;  /* 0x000000694409723e */ /* 0x000fe200000010ff */
[----:B------:R-:W-:Y:S01]  /*6950*/  FFMA.FTZ R4, R47, R4, 0.20512372255325317383 ;  /* 0x3e520bf42f047423 */ /* 0x000fe20000010004 */
[----:B------:R-:W-:Y:S01]  /*6960*/  FFMA.FTZ R6, R45, R6, 0.20512372255325317383 ;  /* 0x3e520bf42d067423 */ /* 0x000fe20000010006 */
[----:B--2---:R-:W-:Y:S01]  /*6970*/  FFMA.FTZ R19, R46, R11, 0.1716887056827545166 ;  /* 0x3e2fcf2a2e137423 */ /* 0x004fe2000001000b */
[----:B------:R-:W-:Y:S02]  /*6980*/  IMAD R105, R30, 0x8, R103 ;  /* 0x000000081e697824 */ /* 0x000fe400078e0267 */
[----:B------:R-:W-:Y:S01]  /*6990*/  FFMA.FTZ R4, R47, R4, -0.24046532809734344482 ;  /* 0xbe763c8b2f047423 */ /* 0x000fe20000010004 */
[----:B------:R-:W-:Y:S01]  /*69a0*/  FFMA.FTZ R6, R45, R6, -0.24046532809734344482 ;  /* 0xbe763c8b2d067423 */ /* 0x000fe20000010006 */
[----:B---3--:R-:W-:Y:S01]  /*69b0*/  FFMA.FTZ R21, R46, R19, -0.17900948226451873779 ;  /* 0xbe374e432e157423 */ /* 0x008fe20000010013 */
[----:B------:R-:W-:Y:S01]  /*69c0*/  F2FP.BF16.F32.PACK_AB R10, R58, R107 ;  /* 0x0000006b3a0a723e */ /* 0x000fe200000010ff */
[----:B------:R-:W-:-:S02]  /*69d0*/  IMAD R107, R30, 0x8, R105 ;  /* 0x000000081e6b7824 */ /* 0x000fc400078e0269 */
[----:B------:R-:W-:Y:S01]  /*69e0*/  FFMA.FTZ R4, R47, R4, 0.28857114911079406738 ;  /* 0x3e93bf992f047423 */ /* 0x000fe20000010004 */
[----:B------:R-:W-:Y:S01]  /*69f0*/  FFMA.FTZ R6, R45, R6, 0.28857114911079406738 ;  /* 0x3e93bf992d067423 */ /* 0x000fe20000010006 */
[----:B------:R-:W-:Y:S01]  /*6a00*/  FFMA.FTZ R21, R46, R21, 0.20512372255325317383 ;  /* 0x3e520bf42e157423 */ /* 0x000fe20000010015 */
[----:B------:R-:W-:Y:S01]  /*6a10*/  FFMA.FTZ R7, R44, R7, 0.1716887056827545166 ;  /* 0x3e2fcf2a2c077423 */ /* 0x000fe20000010007 */
[----:B------:R-:W-:Y:S01]  /*6a20*/  F2FP.BF16.F32.PACK_AB R18, R56, R109 ;  /* 0x0000006d3812723e */ /* 0x000fe200000010ff */
[----:B------:R-:W-:Y:S01]  /*6a30*/  FFMA.FTZ R4, R47, R4, -0.36067417263984680176 ;  /* 0xbeb8aa492f047423 */ /* 0x000fe20000010004 */
[----:B------:R-:W-:Y:S01]  /*6a40*/  FFMA.FTZ R6, R45, R6, -0.36067417263984680176 ;  /* 0xbeb8aa492d067423 */ /* 0x000fe20000010006 */
[----:B------:R-:W-:Y:S01]  /*6a50*/  LEA R109, R30, R107, 0x3 ;  /* 0x0000006b1e6d7211 */ /* 0x000fe200078e18ff */
[----:B------:R-:W-:Y:S01]  /*6a60*/  FFMA.FTZ R21, R46, R21, -0.24046532809734344482 ;  /* 0xbe763c8b2e157423 */ /* 0x000fe20000010015 */
[----:B------:R-:W-:Y:S01]  /*6a70*/  FFMA.FTZ R7, R44, R7, -0.17900948226451873779 ;  /* 0xbe374e432c077423 */ /* 0x000fe20000010007 */
[----:B------:R-:W-:Y:S01]  /*6a80*/  FFMA.FTZ R4, R47, R4, 0.48089820146560668945 ;  /* 0x3ef6384a2f047423 */ /* 0x000fe20000010004 */
[----:B------:R-:W-:Y:S01]  /*6a90*/  FFMA.FTZ R6, R45, R6, 0.48089820146560668945 ;  /* 0x3ef6384a2d067423 */ /* 0x000fe20000010006 */
[----:B------:R-:W-:Y:S01]  /*6aa0*/  F2FP.BF16.F32.PACK_AB R17, R66, R111 ;  /* 0x0000006f4211723e */ /* 0x000fe200000010ff */
[----:B------:R-:W-:Y:S01]  /*6ab0*/  FFMA.FTZ R23, R46, R21, 0.28857114911079406738 ;  /* 0x3e93bf992e177423 */ /* 0x000fe20000010015 */
[----:B------:R-:W-:-:S02]  /*6ac0*/  IMAD R111, R30, 0x8, R109 ;  /* 0x000000081e6f7824 */ /* 0x000fc400078e026d */
[----:B------:R-:W-:Y:S01]  /*6ad0*/  FFMA.FTZ R7, R44, R7, 0.20512372255325317383 ;  /* 0x3e520bf42c077423 */ /* 0x000fe20000010007 */
[----:B------:R-:W-:Y:S01]  /*6ae0*/  FFMA.FTZ R4, R47, R4, -0.72134751081466674805 ;  /* 0xbf38aa3b2f047423 */ /* 0x000fe20000010004 */
[----:B------:R-:W-:Y:S01]  /*6af0*/  FFMA.FTZ R6, R45, R6, -0.72134751081466674805 ;  /* 0xbf38aa3b2d067423 */ /* 0x000fe20000010006 */
[----:B------:R-:W-:Y:S01]  /*6b00*/  F2FP.BF16.F32.PACK_AB R16, R78, R117 ;  /* 0x000000754e10723e */ /* 0x000fe200000010ff */
[----:B------:R-:W-:Y:S01]  /*6b10*/  FFMA.FTZ R23, R46, R23, -0.36067417263984680176 ;  /* 0xbeb8aa492e177423 */ /* 0x000fe20000010017 */
[----:B------:R-:W-:Y:S02]  /*6b20*/  IMAD R117, R30, 0x8, R111 ;  /* 0x000000081e757824 */ /* 0x000fe400078e026f */
[----:B------:R-:W-:Y:S01]  /*6b30*/  FFMA.FTZ R7, R44, R7, -0.24046532809734344482 ;  /* 0xbe763c8b2c077423 */ /* 0x000fe20000010007 */
[----:B------:R-:W-:Y:S01]  /*6b40*/  FMUL R4, R47, R4 ;  /* 0x000000042f047220 */ /* 0x000fe20000400000 */
[----:B------:R-:W-:Y:S01]  /*6b50*/  FMUL R6, R45, R6 ;  /* 0x000000062d067220 */ /* 0x000fe20000400000 */
[----:B------:R-:W-:Y:S01]  /*6b60*/  F2FP.BF16.F32.PACK_AB R11, R26, R51 ;  /* 0x000000331a0b723e */ /* 0x000fe200000010ff */
[----:B------:R-:W-:Y:S01]  /*6b70*/  FFMA.FTZ R5, R46, R23, 0.48089820146560668945 ;  /* 0x3ef6384a2e057423 */ /* 0x000fe20000010017 */
[----:B------:R-:W-:Y:S01]  /*6b80*/  F2FP.BF16.F32.PACK_AB R24, R70, R119 ;  /* 0x000000774618723e */ /* 0x000fe200000010ff */
[----:B------:R-:W-:-:S02]  /*6b90*/  IMAD R119, R30, 0x8, R117 ;  /* 0x000000081e777824 */ /* 0x000fc400078e0275 */
[----:B------:R-:W-:Y:S01]  /*6ba0*/  FFMA.FTZ R7, R44, R7, 0.28857114911079406738 ;  /* 0x3e93bf992c077423 */ /* 0x000fe20000010007 */
[----:B------:R-:W-:Y:S01]  /*6bb0*/  FMUL R4, R47, R4 ;  /* 0x000000042f047220 */ /* 0x000fe20000400000 */
[----:B------:R-:W-:Y:S01]  /*6bc0*/  FMUL R6, R45, R6 ;  /* 0x000000062d067220 */ /* 0x000fe20000400000 */
[----:B------:R-:W-:Y:S01]  /*6bd0*/  FFMA.FTZ R5, R46, R5, -0.72134751081466674805 ;  /* 0xbf38aa3b2e057423 */ /* 0x000fe20000010005 */
[----:B------:R0:W-:Y:S01]  /*6be0*/  STS.128 [R43+0x100], R8 ;  /* 0x000100082b007388 */ /* 0x0001e20000000c00 */
[----:B------:R-:W-:Y:S01]  /*6bf0*/  FFMA.FTZ R7, R44, R7, -0.36067417263984680176 ;  /* 0xbeb8aa492c077423 */ /* 0x000fe20000010007 */
[----:B------:R-:W-:Y:S01]  /*6c00*/  FFMA.FTZ R47, R47, 1.4426950216293334961, R4 ;  /* 0x3fb8aa3b2f2f7823 */ /* 0x000fe20000010004 */
[----:B------:R-:W-:Y:S01]  /*6c10*/  FFMA.FTZ R6, R45, 1.4426950216293334961, R6 ;  /* 0x3fb8aa3b2d067823 */ /* 0x000fe20000010006 */
[----:B------:R-:W-:Y:S01]  /*6c20*/  FMUL R5, R46, R5 ;  /* 0x000000052e057220 */ /* 0x000fe20000400000 */
[----:B------:R-:W-:Y:S01]  /*6c30*/  F2FP.BF16.F32.PACK_AB R19, R25, R52 ;  /* 0x000000341913723e */ /* 0x000fe200000010ff */
[----:B------:R-:W-:Y:S01]  /*6c40*/  FFMA.FTZ R7, R44, R7, 0.48089820146560668945 ;  /* 0x3ef6384a2c077423 */ /* 0x000fe20000010007 */
[----:B------:R-:W-:Y:S01]  /*6c50*/  F2FP.BF16.F32.PACK_AB R25, R62, R113 ;  /* 0x000000713e19723e */ /* 0x000fe200000010ff */
[----:B------:R-:W-:Y:S01]  /*6c60*/  FADD R113, R40, R47 ;  /* 0x0000002f28717221 */ /* 0x000fe20000000000 */
[----:B------:R-:W-:Y:S01]  /*6c70*/  FADD R114, R41, R6 ;  /* 0x0000000629727221 */ /* 0x000fe20000000000 */
[----:B------:R-:W-:Y:S01]  /*6c80*/  FMUL R5, R46, R5 ;  /* 0x000000052e057220 */ /* 0x000fe20000400000 */
[----:B------:R-:W1:Y:S01]  /*6c90*/  LDC.64 R40, c[0x0][0x228] ;  /* 0x00008a00ff287b82 */ /* 0x000e620000000a00 */
[----:B------:R-:W-:Y:S01]  /*6ca0*/  FFMA.FTZ R7, R44, R7, -0.72134751081466674805 ;  /* 0xbf38aa3b2c077423 */ /* 0x000fe20000010007 */
[----:B------:R2:W-:Y:S01]  /*6cb0*/  STS.128 [R43+0x300], R16 ;  /* 0x000300102b007388 */ /* 0x0005e20000000c00 */
[----:B------:R-:W-:Y:S01]  /*6cc0*/  FFMA.FTZ R5, R46, 1.4426950216293334961, R5 ;  /* 0x3fb8aa3b2e057823 */ /* 0x000fe20000010005 */
[----:B------:R-:W-:Y:S01]  /*6cd0*/  F2FP.BF16.F32.PACK_AB R20, R74, R121 ;  /* 0x000000794a14723e */ /* 0x000fe200000010ff */
[----:B------:R-:W-:Y:S01]  /*6ce0*/  FMUL R7, R44, R7 ;  /* 0x000000072c077220 */ /* 0x000fe20000400000 */
[----:B0-----:R-:W-:Y:S01]  /*6cf0*/  LEA R9, R30, R119, 0x3 ;  /* 0x000000771e097211 */ /* 0x001fe200078e18ff */
[----:B------:R-:W-:Y:S01]  /*6d00*/  FADD R112, R38, R5 ;  /* 0x0000000526707221 */ /* 0x000fe20000000000 */
[----:B------:R-:W-:-:S02]  /*6d10*/  @P1 IMAD.MOV.U32 R5, RZ, RZ, 0x7f800000 ;  /* 0x7f800000ff051424 */ /* 0x000fc400078e00ff */
[----:B------:R-:W-:Y:S01]  /*6d20*/  FMUL R7, R44, R7 ;  /* 0x000000072c077220 */ /* 0x000fe20000400000 */
[----:B------:R-:W-:Y:S01]  /*6d30*/  F2FP.BF16.F32.PACK_AB R21, R64, R115 ;  /* 0x000000734015723e */ /* 0x000fe200000010ff */
[----:B------:R-:W-:Y:S01]  /*6d40*/  IMAD R11, R30, 0x8, R9 ;  /* 0x000000081e0b7824 */ /* 0x000fe200078e0209 */
[----:B------:R-:W-:Y:S01]  /*6d50*/  F2FP.BF16.F32.PACK_AB R22, R54, R95 ;  /* 0x0000005f3616723e */ /* 0x000fe200000010ff */
[----:B------:R-:W-:Y:S01]  /*6d60*/  FFMA.FTZ R7, R44, 1.4426950216293334961, R7 ;  /* 0x3fb8aa3b2c077823 */ /* 0x000fe20000010007 */
[----:B------:R-:W-:Y:S01]  /*6d70*/  F2FP.BF16.F32.PACK_AB R23, R48, R49 ;  /* 0x000000313017723e */ /* 0x000fe200000010ff */
[----:B------:R-:W-:Y:S01]  /*6d80*/  @P1 FFMA.FTZ R112, R32, R5, +INF ;  /* 0x7f80000020701423 */ /* 0x000fe20000010005 */
[----:B------:R-:W-:Y:S02]  /*6d90*/  @P4 IMAD.MOV.U32 R5, RZ, RZ, 0x7f800000 ;  /* 0x7f800000ff054424 */ /* 0x000fe400078e00ff */
[----:B------:R-:W-:Y:S01]  /*6da0*/  FADD R115, R42, R7 ;  /* 0x000000072a737221 */ /* 0x000fe20000000000 */
[----:B--2---:R-:W-:Y:S01]  /*6db0*/  IMAD R17, R30, 0x8, R11 ;  /* 0x000000081e117824 */ /* 0x004fe200078e020b */
[----:B------:R0:W-:Y:S01]  /*6dc0*/  STS.128 [R43+0x180], R20 ;  /* 0x000180142b007388 */ /* 0x0001e20000000c00 */
[----:B------:R-:W-:Y:S01]  /*6dd0*/  IMAD R4, R252, UR5, RZ ;  /* 0x00000005fc047c24 */ /* 0x000fe2000f8e02ff */
[----:B------:R-:W-:Y:S01]  /*6de0*/  @P6 MOV R7, 0x7f800000 ;  /* 0x7f80000000076802 */ /* 0x000fe20000000f00 */
[----:B------:R-:W-:Y:S01]  /*6df0*/  @P4 FFMA.FTZ R114, R36, R5, +INF ;  /* 0x7f80000024724423 */ /* 0x000fe20000010005 */
[----:B------:R-:W-:Y:S01]  /*6e00*/  LEA R19, R30, R17, 0x3 ;  /* 0x000000111e137211 */ /* 0x000fe200078e18ff */
[----:B------:R-:W-:Y:S01]  /*6e10*/  IMAD.SHL.U32 R5, R4, 0x2, RZ ;  /* 0x0000000204057824 */ /* 0x000fe200078e00ff */
[----:B------:R-:W-:Y:S01]  /*6e20*/  F2FP.BF16.F32.PACK_AB R26, R53, R60 ;  /* 0x0000003c351a723e */ /* 0x000fe200000010ff */
[----:B------:R-:W-:Y:S01]  /*6e30*/  UIMAD.WIDE UR4, UR4, 0x2, URZ ;  /* 0x00000002040478a5 */ /* 0x000fe2000f8e023f */
[----:B------:R-:W-:Y:S01]  /*6e40*/  @P6 FFMA.FTZ R113, R34, R7, +INF ;  /* 0x7f80000022716423 */ /* 0x000fe20000010007 */
[----:B------:R-:W-:Y:S01]  /*6e50*/  IMAD R129, R30, 0x8, R19 ;  /* 0x000000081e817824 */ /* 0x000fe200078e0213 */
[----:B-1----:R-:W-:Y:S01]  /*6e60*/  IADD3 R158, P4, P6, R5, UR8, R40 ;  /* 0x00000008059e7c10 */ /* 0x002fe2000fe9e028 */
[----:B------:R-:W-:Y:S01]  /*6e70*/  IMAD.HI R4, R4, 0x2, RZ ;  /* 0x0000000204047827 */ /* 0x000fe200078e02ff */
[----:B------:R1:W-:Y:S01]  /*6e80*/  STS.128 [R43+0x380], R24 ;  /* 0x000380182b007388 */ /* 0x0003e20000000c00 */
[----:B------:R-:W-:Y:S01]  /*6e90*/  BAR.SYNC.DEFER_BLOCKING 0x0 ;  /* 0x0000000000007b1d */ /* 0x000fe20000010000 */
[----:B0-----:R-:W-:Y:S01]  /*6ea0*/  LEA R21, R30, R129, 0x3 ;  /* 0x000000811e157211 */ /* 0x001fe200078e18ff */
[----:B------:R-:W-:Y:S01]  /*6eb0*/  @P5 IMAD.MOV.U32 R6, RZ, RZ, 0x7f800000 ;  /* 0x7f800000ff065424 */ /* 0x000fe200078e00ff */
[----:B------:R-:W-:-:S02]  /*6ec0*/  IADD3.X R176, R4, UR5, R41, P4, P6 ;  /* 0x0000000504b07c10 */ /* 0x000fc4000a7ec429 */
[-C--:B------:R-:W-:Y:S01]  /*6ed0*/  LEA R40, P4, R15, R158.reuse, 0x1 ;  /* 0x0000009e0f287211 */ /* 0x080fe200078808ff */
[----:B------:R-:W-:Y:S01]  /*6ee0*/  IMAD R23, R30, 0x8, R21 ;  /* 0x000000081e177824 */ /* 0x000fe200078e0215 */
[----:B------:R-:W-:Y:S01]  /*6ef0*/  LEA R44, P6, R28, R158, 0x1 ;  /* 0x0000009e1c2c7211 */ /* 0x000fe200078c08ff */
[----:B------:R-:W-:Y:S01]  /*6f00*/  @P5 FFMA.FTZ R115, R13, R6, +INF ;  /* 0x7f8000000d735423 */ /* 0x000fe20000010006 */
[----:B------:R-:W-:Y:S01]  /*6f10*/  LEA R42, P5, R29, R158, 0x1 ;  /* 0x0000009e1d2a7211 */ /* 0x000fe200078a08ff */
[----:B------:R-:W-:Y:S01]  /*6f20*/  ULDC UR4, c[0x0][0x27c] ;  /* 0x00009f0000047ab9 */ /* 0x000fe20000000800 */
[-C--:B------:R-:W-:Y:S01]  /*6f30*/  LEA.HI.X.SX32 R41, R15, R176.reuse, 0x1, P4 ;  /* 0x000000b00f297211 */ /* 0x080fe200020f0eff */
[----:B-1----:R-:W-:Y:S01]  /*6f40*/  IMAD R25, R30, 0x8, R23 ;  /* 0x000000081e197824 */ /* 0x002fe200078e0217 */
[----:B------:R-:W-:Y:S01]  /*6f50*/  LEA.HI.X.SX32 R45, R28, R176, 0x1, P6 ;  /* 0x000000b01c2d7211 */ /* 0x000fe200030f0eff */
[----:B------:R-:W-:Y:S01]  /*6f60*/  UIMAD UR4, UR7, UR4, URZ ;  /* 0x00000004070472a4 */ /* 0x000fe2000f8e023f */
[-C--:B------:R-:W-:Y:S01]  /*6f70*/  LEA R46, P4, R31, R158.reuse, 0x1 ;  /* 0x0000009e1f2e7211 */ /* 0x080fe200078808ff */
[C---:B------:R-:W-:Y:S01]  /*6f80*/  IMAD R27, R30.reuse, 0x8, R25 ;  /* 0x000000081e1b7824 */ /* 0x040fe200078e0219 */
[----:B------:R-:W-:Y:S01]  /*6f90*/  LEA R48, P6, R33, R158, 0x1 ;  /* 0x0000009e21307211 */ /* 0x000fe200078c08ff */
[----:B------:R-:W-:Y:S01]  /*6fa0*/  USHF.L.U32 UR7, UR4, 0x2, URZ ;  /* 0x0000000204077899 */ /* 0x000fe2000800063f */
[----:B------:R-:W-:Y:S01]  /*6fb0*/  LEA.HI.X.SX32 R43, R29, R176, 0x1, P5 ;  /* 0x000000b01d2b7211 */ /* 0x000fe200028f0eff */
[----:B------:R-:W-:Y:S01]  /*6fc0*/  UIMAD.WIDE UR4, UR4, 0x4, URZ ;  /* 0x00000004040478a5 */ /* 0x000fe2000f8e023f */
[----:B------:R-:W-:-:S02]  /*6fd0*/  LEA R139, R30, R27, 0x3 ;  /* 0x0000001b1e8b7211 */ /* 0x000fc400078e18ff */
[----:B------:R-:W-:Y:S01]  /*6fe0*/  LEA R50, P5, R35, R158, 0x1 ;  /* 0x0000009e23327211 */ /* 0x000fe200078a08ff */
[----:B------:R-:W0:Y:S01]  /*6ff0*/  LDS.128 R4, [R0+UR6] ;  /* 0x0000000600047984 */ /* 0x000e220008000c00 */
[-C--:B------:R-:W-:Y:S01]  /*7000*/  LEA.HI.X.SX32 R47, R31, R176.reuse, 0x1, P4 ;  /* 0x000000b01f2f7211 */ /* 0x080fe200020f0eff */
[C---:B------:R-:W-:Y:S01]  /*7010*/  IMAD R141, R30.reuse, 0x8, R139 ;  /* 0x000000081e8d7824 */ /* 0x040fe200078e028b */
[----:B------:R-:W-:Y:S02]  /*7020*/  LEA.HI.X.SX32 R49, R33, R176, 0x1, P6 ;  /* 0x000000b021317211 */ /* 0x000fe400030f0eff */
[-C--:B------:R-:W-:Y:S01]  /*7030*/  LEA R52, P4, R37, R158.reuse, 0x1 ;  /* 0x0000009e25347211 */ /* 0x080fe200078808ff */
[C---:B------:R-:W-:Y:S01]  /*7040*/  IMAD R143, R30.reuse, 0x8, R141 ;  /* 0x000000081e8f7824 */ /* 0x040fe200078e028d */
[----:B------:R-:W-:Y:S02]  /*7050*/  LEA R94, P6, R39, R158, 0x1 ;  /* 0x0000009e275e7211 */ /* 0x000fe400078c08ff */
[----:B------:R-:W-:Y:S01]  /*7060*/  LEA.HI.X.SX32 R51, R35, R176, 0x1, P5 ;  /* 0x000000b023337211 */ /* 0x000fe200028f0eff */
[----:B------:R-:W-:Y:S01]  /*7070*/  IMAD R145, R30, 0x8, R143 ;  /* 0x000000081e917824 */ /* 0x000fe200078e028f */
[----:B------:R-:W-:Y:S01]  /*7080*/  LEA R54, P5, R55, R158, 0x1 ;  /* 0x0000009e37367211 */ /* 0x000fe200078a08ff */
[----:B------:R-:W-:Y:S01]  /*7090*/  LDS.128 R32, [R0+UR6+0x1800] ;  /* 0x0018000600207984 */ /* 0x000fe20008000c00 */
[----:B------:R-:W-:-:S02]  /*70a0*/  LEA.HI.X.SX32 R53, R37, R176, 0x1, P4 ;  /* 0x000000b025357211 */ /* 0x000fc400020f0eff */
[----:B------:R-:W-:Y:S02]  /*70b0*/  LEA.HI.X.SX32 R95, R39, R176, 0x1, P6 ;  /* 0x000000b0275f7211 */ /* 0x000fe400030f0eff */
[-C--:B------:R-:W-:Y:S02]  /*70c0*/  LEA R56, P4, R57, R158.reuse, 0x1 ;  /* 0x0000009e39387211 */ /* 0x080fe400078808ff */
[----:B------:R-:W-:Y:S02]  /*70d0*/  LEA R58, P6, R59, R158, 0x1 ;  /* 0x0000009e3b3a7211 */ /* 0x000fe400078c08ff */
[----:B------:R-:W-:Y:S02]  /*70e0*/  LEA.HI.X.SX32 R55, R55, R176, 0x1, P5 ;  /* 0x000000b037377211 */ /* 0x000fe400028f0eff */
[----:B------:R-:W-:Y:S02]  /*70f0*/  LEA R60, P5, R61, R158, 0x1 ;  /* 0x0000009e3d3c7211 */ /* 0x000fe400078a08ff */
[----:B------:R-:W-:-:S02]  /*7100*/  LEA.HI.X.SX32 R57, R57, R176, 0x1, P4 ;  /* 0x000000b039397211 */ /* 0x000fc400020f0eff */
[----:B------:R-:W-:Y:S02]  /*7110*/  LEA.HI.X.SX32 R59, R59, R176, 0x1, P6 ;  /* 0x000000b03b3b7211 */ /* 0x000fe400030f0eff */
[-C--:B------:R-:W-:Y:S02]  /*7120*/  LEA R62, P4, R63, R158.reuse, 0x1 ;  /* 0x0000009e3f3e7211 */ /* 0x080fe400078808ff */
[----:B------:R-:W-:Y:S02]  /*7130*/  LEA R64, P6, R65, R158, 0x1 ;  /* 0x0000009e41407211 */ /* 0x000fe400078c08ff */
[----:B------:R-:W-:Y:S02]  /*7140*/  LEA.HI.X.SX32 R61, R61, R176, 0x1, P5 ;  /* 0x000000b03d3d7211 */ /* 0x000fe400028f0eff */
[----:B------:R-:W-:Y:S02]  /*7150*/  LEA R68, P5, R69, R158, 0x1 ;  /* 0x0000009e45447211 */ /* 0x000fe400078a08ff */
[----:B------:R-:W-:-:S02]  /*7160*/  LEA.HI.X.SX32 R63, R63, R176, 0x1, P4 ;  /* 0x000000b03f3f7211 */ /* 0x000fc400020f0eff */
[----:B------:R-:W-:Y:S01]  /*7170*/  LEA.HI.X.SX32 R65, R65, R176, 0x1, P6 ;  /* 0x000000b041417211 */ /* 0x000fe200030f0eff */
[----:B0-----:R-:W-:Y:S01]  /*7180*/  STG.E.U16 desc[UR10][R40.64], R4 ;  /* 0x0000000428007986 */ /* 0x001fe2000c10150a */
[C---:B------:R-:W-:Y:S02]  /*7190*/  LEA R147, R30.reuse, R145, 0x3 ;  /* 0x000000911e937211 */ /* 0x040fe400078e18ff */
[-C--:B------:R-:W-:Y:S02]  /*71a0*/  LEA R72, P4, R73, R158.reuse, 0x1 ;  /* 0x0000009e49487211 */ /* 0x080fe400078808ff */
[----:B------:R-:W-:Y:S01]  /*71b0*/  LEA R66, P6, R67, R158, 0x1 ;  /* 0x0000009e43427211 */ /* 0x000fe200078c08ff */
[C---:B------:R-:W-:Y:S01]  /*71c0*/  IMAD R149, R30.reuse, 0x8, R147 ;  /* 0x000000081e957824 */ /* 0x040fe200078e0293 */
[----:B------:R-:W-:Y:S02]  /*71d0*/  LEA.HI.X.SX32 R69, R69, R176, 0x1, P5 ;  /* 0x000000b045457211 */ /* 0x000fe400028f0eff */
[----:B------:R-:W-:Y:S01]  /*71e0*/  LEA R70, P5, R71, R158, 0x1 ;  /* 0x0000009e47467211 */ /* 0x000fe200078a08ff */
[----:B------:R-:W-:Y:S01]  /*71f0*/  IMAD R151, R30, 0x8, R149 ;  /* 0x000000081e977824 */ /* 0x000fe200078e0295 */
[----:B------:R-:W-:-:S02]  /*7200*/  LEA.HI.X.SX32 R73, R73, R176, 0x1, P4 ;  /* 0x000000b049497211 */ /* 0x000fc400020f0eff */
[----:B------:R-:W-:Y:S01]  /*7210*/  LEA.HI.X.SX32 R67, R67, R176, 0x1, P6 ;  /* 0x000000b043437211 */ /* 0x000fe200030f0eff */
[----:B------:R-:W-:Y:S01]  /*7220*/  IMAD R155, R30, 0x8, R151 ;  /* 0x000000081e9b7824 */ /* 0x000fe200078e0297 */
        /* <DEDUP_REMOVED lines=14> */
[C---:B------:R-:W-:Y:S02]  /*7310*/  LEA R157, R30.reuse, R155, 0x3 ;  /* 0x0000009b1e9d7211 */ /* 0x040fe400078e18ff */
[----:B------:R-:W-:Y:S02]  /*7320*/  LEA.HI.X.SX32 R89, R89, R176, 0x1, P5 ;  /* 0x000000b059597211 */ /* 0x000fe400028f0eff */
[----:B------:R-:W-:Y:S01]  /*7330*/  LEA R90, P5, R91, R158, 0x1 ;  /* 0x0000009e5b5a7211 */ /* 0x000fe200078a08ff */
[----:B------:R-:W-:Y:S01]  /*7340*/  IMAD R159, R30, 0x8, R157 ;  /* 0x000000081e9f7824 */ /* 0x000fe200078e029d */
[----:B------:R-:W-:-:S02]  /*7350*/  LEA.HI.X.SX32 R87, R87, R176, 0x1, P4 ;  /* 0x000000b057577211 */ /* 0x000fc400020f0eff */
[----:B------:R-:W-:Y:S01]  /*7360*/  LEA.HI.X.SX32 R83, R83, R176, 0x1, P6 ;  /* 0x000000b053537211 */ /* 0x000fe200030f0eff */
[C---:B------:R-:W-:Y:S01]  /*7370*/  IMAD R163, R30.reuse, 0x8, R159 ;  /* 0x000000081ea37824 */ /* 0x040fe200078e029f */
[-C--:B------:R-:W-:Y:S02]  /*7380*/  LEA R92, P4, R93, R158.reuse, 0x1 ;  /* 0x0000009e5d5c7211 */ /* 0x080fe400078808ff */
[----:B------:R-:W-:Y:S01]  /*7390*/  LEA R96, P6, R97, R158, 0x1 ;  /* 0x0000009e61607211 */ /* 0x000fe200078c08ff */
[C---:B------:R-:W-:Y:S01]  /*73a0*/  IMAD R165, R30.reuse, 0x8, R163 ;  /* 0x000000081ea57824 */ /* 0x040fe200078e02a3 */
[----:B------:R-:W-:Y:S02]  /*73b0*/  LEA.HI.X.SX32 R91, R91, R176, 0x1, P5 ;  /* 0x000000b05b5b7211 */ /* 0x000fe400028f0eff */
[----:B------:R-:W-:Y:S01]  /*73c0*/  LEA R98, P5, R99, R158, 0x1 ;  /* 0x0000009e63627211 */ /* 0x000fe200078a08ff */
[----:B------:R-:W-:Y:S01]  /*73d0*/  IMAD R169, R30, 0x8, R165 ;  /* 0x000000081ea97824 */ /* 0x000fe200078e02a5 */
        /* <DEDUP_REMOVED lines=20> */
[C---:B------:R-:W-:Y:S02]  /*7520*/  LEA R171, R30.reuse, R169, 0x3 ;  /* 0x000000a91eab7211 */ /* 0x040fe400078e18ff */
[-C--:B------:R-:W-:Y:S02]  /*7530*/  LEA R122, P4, R11, R158.reuse, 0x1 ;  /* 0x0000009e0b7a7211 */ /* 0x080fe400078808ff */
[----:B------:R-:W-:Y:S01]  /*7540*/  LEA R124, P6, R17, R158, 0x1 ;  /* 0x0000009e117c7211 */ /* 0x000fe200078c08ff */
[----:B------:R-:W-:Y:S01]  /*7550*/  IMAD R173, R30, 0x8, R171 ;  /* 0x000000081ead7824 */ /* 0x000fe200078e02ab */
[----:B------:R-:W-:Y:S02]  /*7560*/  LEA.HI.X.SX32 R121, R9, R176, 0x1, P5 ;  /* 0x000000b009797211 */ /* 0x000fe400028f0eff */
[----:B------:R-:W-:-:S02]  /*7570*/  LEA R126, P5, R19, R158, 0x1 ;  /* 0x0000009e137e7211 */ /* 0x000fc400078a08ff */
[-C--:B------:R-:W-:Y:S02]  /*7580*/  LEA.HI.X.SX32 R123, R11, R176.reuse, 0x1, P4 ;  /* 0x000000b00b7b7211 */ /* 0x080fe400020f0eff */
[----:B------:R-:W-:Y:S01]  /*7590*/  LEA.HI.X.SX32 R125, R17, R176, 0x1, P6 ;  /* 0x000000b0117d7211 */ /* 0x000fe200030f0eff */
[----:B------:R-:W0:Y:S01]  /*75a0*/  LDS.128 R8, [R0+UR6+0x400] ;  /* 0x0004000600087984 */ /* 0x000e220008000c00 */
[-C--:B------:R-:W-:Y:S02]  /*75b0*/  LEA R128, P4, R129, R158.reuse, 0x1 ;  /* 0x0000009e81807211 */ /* 0x080fe400078808ff */
[----:B------:R-:W-:Y:S02]  /*75c0*/  LEA R130, P6, R21, R158, 0x1 ;  /* 0x0000009e15827211 */ /* 0x000fe400078c08ff */
[----:B------:R-:W-:Y:S02]  /*75d0*/  LEA.HI.X.SX32 R127, R19, R176, 0x1, P5 ;  /* 0x000000b0137f7211 */ /* 0x000fe400028f0eff */
[----:B------:R-:W-:Y:S01]  /*75e0*/  LEA R132, P5, R23, R158, 0x1 ;  /* 0x0000009e17847211 */ /* 0x000fe200078a08ff */
[----:B------:R-:W1:Y:S01]  /*75f0*/  LDS.128 R16, [R0+UR6+0x800] ;  /* 0x0008000600107984 */ /* 0x000e620008000c00 */
[----:B------:R-:W-:-:S02]  /*7600*/  LEA.HI.X.SX32 R129, R129, R176, 0x1, P4 ;  /* 0x000000b081817211 */ /* 0x000fc400020f0eff */
[----:B------:R-:W-:Y:S02]  /*7610*/  LEA.HI.X.SX32 R131, R21, R176, 0x1, P6 ;  /* 0x000000b015837211 */ /* 0x000fe400030f0eff */
[C---:B------:R-:W-:Y:S02]  /*7620*/  LEA R175, R30.reuse, R173, 0x3 ;  /* 0x000000ad1eaf7211 */ /* 0x040fe400078e18ff */
[-C--:B------:R-:W-:Y:S02]  /*7630*/  LEA R134, P4, R25, R158.reuse, 0x1 ;  /* 0x0000009e19867211 */ /* 0x080fe400078808ff */
[----:B------:R-:W-:Y:S01]  /*7640*/  LEA R136, P6, R27, R158, 0x1 ;  /* 0x0000009e1b887211 */ /* 0x000fe200078c08ff */
[----:B------:R-:W-:Y:S01]  /*7650*/  IMAD R174, R30, 0x8, R175 ;  /* 0x000000081eae7824 */ /* 0x000fe200078e02af */
[-C--:B------:R-:W-:Y:S01]  /*7660*/  LEA.HI.X.SX32 R133, R23, R176.reuse, 0x1, P5 ;  /* 0x000000b017857211 */ /* 0x080fe200028f0eff */
[----:B------:R-:W-:Y:S01]  /*7670*/  LDS.128 R28, [R0+UR6+0x1400] ;  /* 0x00140006001c7984 */ /* 0x000fe20008000c00 */
[----:B------:R-:W-:-:S02]  /*7680*/  LEA.HI.X.SX32 R135, R25, R176, 0x1, P4 ;  /* 0x000000b019877211 */ /* 0x000fc400020f0eff */
[----:B------:R-:W-:Y:S01]  /*7690*/  LEA.HI.X.SX32 R137, R27, R176, 0x1, P6 ;  /* 0x000000b01b897211 */ /* 0x000fe200030f0eff */
[----:B------:R-:W2:Y:S01]  /*76a0*/  LDS.128 R20, [R0+UR6+0xc00] ;  /* 0x000c000600147984 */ /* 0x000ea20008000c00 */
[----:B------:R-:W-:Y:S02]  /*76b0*/  FSETP.NEU.AND P1, PT, R36, RZ, PT ;  /* 0x000000ff2400720b */ /* 0x000fe40003f2d000 */
[-C--:B------:R-:W-:Y:S01]  /*76c0*/  LEA R138, P5, R139, R158.reuse, 0x1 ;  /* 0x0000009e8b8a7211 */ /* 0x080fe200078a08ff */
[----:B------:R-:W3:Y:S01]  /*76d0*/  LDS.128 R24, [R0+UR6+0x1000] ;  /* 0x0010000600187984 */ /* 0x000ee20008000c00 */
[-C--:B------:R-:W-:Y:S02]  /*76e0*/  LEA R140, P4, R141, R158.reuse, 0x1 ;  /* 0x0000009e8d8c7211 */ /* 0x080fe400078808ff */
[----:B------:R-:W-:Y:S01]  /*76f0*/  LEA R142, P6, R143, R158, 0x1 ;  /* 0x0000009e8f8e7211 */ /* 0x000fe200078c08ff */
[----:B------:R-:W4:Y:S01]  /*7700*/  LDS.128 R36, [R0+UR6+0x1c00] ;  /* 0x001c000600247984 */ /* 0x000f220008000c00 */
[----:B------:R-:W-:-:S02]  /*7710*/  LEA.HI.X.SX32 R139, R139, R176, 0x1, P5 ;  /* 0x000000b08b8b7211 */ /* 0x000fc400028f0eff */
[----:B------:R-:W-:Y:S02]  /*7720*/  LEA R144, P5, R145, R158, 0x1 ;  /* 0x0000009e91907211 */ /* 0x000fe400078a08ff */
[----:B------:R-:W-:Y:S02]  /*7730*/  LEA.HI.X.SX32 R141, R141, R176, 0x1, P4 ;  /* 0x000000b08d8d7211 */ /* 0x000fe400020f0eff */
[----:B------:R-:W-:Y:S01]  /*7740*/  LEA R146, P4, R147, R158, 0x1 ;  /* 0x0000009e93927211 */ /* 0x000fe200078808ff */
[----:B0-----:R-:W-:Y:S01]  /*7750*/  STG.E.U16 desc[UR10][R44.64], R8 ;  /* 0x000000082c007986 */ /* 0x001fe2000c10150a */
[----:B------:R-:W-:Y:S02]  /*7760*/  LEA.HI.X.SX32 R143, R143, R176, 0x1, P6 ;  /* 0x000000b08f8f7211 */ /* 0x000fe400030f0eff */
[----:B------:R-:W-:Y:S02]  /*7770*/  LEA R148, P6, R149, R158, 0x1 ;  /* 0x0000009e95947211 */ /* 0x000fe400078c08ff */
[----:B------:R-:W-:-:S02]  /*7780*/  LEA.HI.X.SX32 R145, R145, R176, 0x1, P5 ;  /* 0x000000b091917211 */ /* 0x000fc400028f0eff */
[----:B------:R-:W-:Y:S01]  /*7790*/  LEA R150, P5, R151, R158, 0x1 ;  /* 0x0000009e97967211 */ /* 0x000fe200078a08ff */
[----:B-1----:R-:W-:Y:S01]  /*77a0*/  STG.E.U16 desc[UR10][R42.64], R16 ;  /* 0x000000102a007986 */ /* 0x002fe2000c10150a */
[----:B------:R-:W-:Y:S02]  /*77b0*/  LEA.HI.X.SX32 R147, R147, R176, 0x1, P4 ;  /* 0x000000b093937211 */ /* 0x000fe400020f0eff */
[----:B------:R-:W-:Y:S02]  /*77c0*/  LEA R154, P4, R155, R158, 0x1 ;  /* 0x0000009e9b9a7211 */ /* 0x000fe400078808ff */
[----:B------:R-:W-:Y:S02]  /*77d0*/  LEA.HI.X.SX32 R149, R149, R176, 0x1, P6 ;  /* 0x000000b095957211 */ /* 0x000fe400030f0eff */
[----:B------:R-:W-:Y:S02]  /*77e0*/  LEA R156, P6, R157, R158, 0x1 ;  /* 0x0000009e9d9c7211 */ /* 0x000fe400078c08ff */
[----:B------:R-:W-:-:S02]  /*77f0*/  LEA.HI.X.SX32 R151, R151, R176, 0x1, P5 ;  /* 0x000000b097977211 */ /* 0x000fc400028f0eff */
[----:B------:R-:W-:Y:S02]  /*7800*/  LEA R160, P5, R159, R158, 0x1 ;  /* 0x0000009e9fa07211 */ /* 0x000fe400078a08ff */
[----:B------:R-:W-:Y:S02]  /*7810*/  LEA.HI.X.SX32 R155, R155, R176, 0x1, P4 ;  /* 0x000000b09b9b7211 */ /* 0x000fe400020f0eff */
[----:B------:R-:W-:Y:S01]  /*7820*/  LEA R162, P4, R163, R158, 0x1 ;  /* 0x0000009ea3a27211 */ /* 0x000fe200078808ff */
[----:B--2---:R-:W-:Y:S01]  /*7830*/  STG.E.U16 desc[UR10][R46.64], R20 ;  /* 0x000000142e007986 */ /* 0x004fe2000c10150a */
[----:B------:R-:W-:Y:S02]  /*7840*/  LEA.HI.X.SX32 R157, R157, R176, 0x1, P6 ;  /* 0x000000b09d9d7211 */ /* 0x000fe400030f0eff */
[----:B------:R-:W-:Y:S01]  /*7850*/  LEA R166, P6, R165, R158, 0x1 ;  /* 0x0000009ea5a67211 */ /* 0x000fe200078c08ff */
[----:B---3--:R-:W-:Y:S01]  /*7860*/  STG.E.U16 desc[UR10][R48.64], R24 ;  /* 0x0000001830007986 */ /* 0x008fe2000c10150a */
[----:B------:R-:W-:-:S02]  /*7870*/  LEA.HI.X.SX32 R161, R159, R176, 0x1, P5 ;  /* 0x000000b09fa17211 */ /* 0x000fc400028f0eff */
[----:B------:R-:W-:Y:S01]  /*7880*/  LEA R164, P5, R169, R158, 0x1 ;  /* 0x0000009ea9a47211 */ /* 0x000fe200078a08ff */
[----:B------:R-:W-:Y:S01]  /*7890*/  STG.E.U16 desc[UR10][R50.64], R28 ;  /* 0x0000001c32007986 */ /* 0x000fe2000c10150a */
[----:B------:R-:W-:Y:S02]  /*78a0*/  LEA.HI.X.SX32 R163, R163, R176, 0x1, P4 ;  /* 0x000000b0a3a37211 */ /* 0x000fe400020f0eff */
[----:B------:R-:W-:Y:S01]  /*78b0*/  LEA R168, P4, R171, R158, 0x1 ;  /* 0x0000009eaba87211 */ /* 0x000fe200078808ff */
[----:B------:R0:W-:Y:S01]  /*78c0*/  STG.E.U16 desc[UR10][R52.64], R32 ;  /* 0x0000002034007986 */ /* 0x0001e2000c10150a */
[----:B------:R-:W-:Y:S02]  /*78d0*/  LEA.HI.X.SX32 R167, R165, R176, 0x1, P6 ;  /* 0x000000b0a5a77211 */ /* 0x000fe400030f0eff */
[----:B------:R-:W-:Y:S01]  /*78e0*/  LEA R170, P6, R173, R158, 0x1 ;  /* 0x0000009eadaa7211 */ /* 0x000fe200078c08ff */
[----:B----4-:R1:W-:Y:S01]  /*78f0*/  STG.E.U16 desc[UR10][R94.64], R36 ;  /* 0x000000245e007986 */ /* 0x0103e2000c10150a */
[----:B------:R-:W-:-:S02]  /*7900*/  LEA.HI.X.SX32 R165, R169, R176, 0x1, P5 ;  /* 0x000000b0a9a57211 */ /* 0x000fc400028f0eff */
[-C--:B------:R-:W-:Y:S02]  /*7910*/  LEA.HI.X.SX32 R169, R171, R176.reuse, 0x1, P4 ;  /* 0x000000b0aba97211 */ /* 0x080fe400020f0eff */
[----:B------:R-:W-:Y:S02]  /*7920*/  LEA.HI.X.SX32 R171, R173, R176, 0x1, P6 ;  /* 0x000000b0adab7211 */ /* 0x000fe400030f0eff */
[----:B------:R-:W-:Y:S02]  /*7930*/  FSETP.NEU.AND P6, PT, R13, RZ, PT ;  /* 0x000000ff0d00720b */ /* 0x000fe40003fcd000 */
[----:B------:R-:W-:Y:S02]  /*7940*/  PRMT R0, R4, 0x7632, R0 ;  /* 0x0000763204007816 */ /* 0x000fe40000000000 */
[----:B------:R-:W-:Y:S02]  /*7950*/  PRMT R13, R8, 0x7632, R13 ;  /* 0x00007632080d7816 */ /* 0x000fe4000000000d */
[----:B------:R-:W-:Y:S01]  /*7960*/  PRMT R4, R16, 0x7632, R4 ;  /* 0x0000763210047816 */ /* 0x000fe20000000004 */
[----:B------:R-:W-:Y:S01]  /*7970*/  STG.E.U16 desc[UR10][R54.64], R0 ;  /* 0x0000000036007986 */ /* 0x000fe2000c10150a */
[----:B0-----:R-:W-:-:S02]  /*7980*/  PRMT R32, R28, 0x7632, R32 ;  /* 0x000076321c207816 */ /* 0x001fc40000000020 */
[----:B------:R-:W-:Y:S01]  /*7990*/  PRMT R8, R20, 0x7632, R8 ;  /* 0x0000763214087816 */ /* 0x000fe20000000008 */
[----:B------:R-:W-:Y:S01]  /*79a0*/  STG.E.U16 desc[UR10][R56.64], R13 ;  /* 0x0000000d38007986 */ /* 0x000fe2000c10150a */
[----:B------:R-:W-:Y:S02]  /*79b0*/  PRMT R24, R24, 0x7632, R24 ;  /* 0x0000763218187816 */ /* 0x000fe40000000018 */
[----:B------:R-:W-:Y:S01]  /*79c0*/  PRMT R15, R32, 0x7632, R15 ;  /* 0x00007632200f7816 */ /* 0x000fe2000000000f */
[----:B------:R-:W-:Y:S01]  /*79d0*/  STG.E.U16 desc[UR10][R58.64], R4 ;  /* 0x000000043a007986 */ /* 0x000fe2000c10150a */
[----:B-1----:R-:W-:Y:S02]  /*79e0*/  PRMT R36, R36, 0x7632, R36 ;  /* 0x0000763224247816 */ /* 0x002fe40000000024 */
[----:B------:R-:W-:Y:S01]  /*79f0*/  PRMT R43, R5, 0x7632, R43 ;  /* 0x00007632052b7816 */ /* 0x000fe2000000002b */
[----:B------:R-:W-:Y:S01]  /*7a00*/  STG.E.U16 desc[UR10][R60.64], R8 ;  /* 0x000000083c007986 */ /* 0x000fe2000c10150a */
[----:B------:R-:W-:-:S02]  /*7a10*/  PRMT R41, R9, 0x7632, R41 ;  /* 0x0000763209297816 */ /* 0x000fc40000000029 */
[----:B------:R-:W-:Y:S01]  /*7a20*/  PRMT R45, R17, 0x7632, R45 ;  /* 0x00007632112d7816 */ /* 0x000fe2000000002d */
[----:B------:R0:W-:Y:S01]  /*7a30*/  STG.E.U16 desc[UR10][R62.64], R24 ;  /* 0x000000183e007986 */ /* 0x0001e2000c10150a */
[----:B------:R-:W-:Y:S02]  /*7a40*/  PRMT R46, R21, 0x7632, R46 ;  /* 0x00007632152e7816 */ /* 0x000fe4000000002e */
[----:B------:R-:W-:Y:S01]  /*7a50*/  PRMT R48, R25, 0x7632, R48 ;  /* 0x0000763219307816 */ /* 0x000fe20000000030 */
[----:B------:R1:W-:Y:S01]  /*7a60*/  STG.E.U16 desc[UR10][R64.64], R32 ;  /* 0x0000002040007986 */ /* 0x0003e2000c10150a */
[----:B------:R-:W-:Y:S02]  /*7a70*/  PRMT R49, R29, 0x7632, R49 ;  /* 0x000076321d317816 */ /* 0x000fe40000000031 */
[----:B------:R-:W-:Y:S01]  /*7a80*/  PRMT R50, R33, 0x7632, R50 ;  /* 0x0000763221327816 */ /* 0x000fe20000000032 */
[----:B------:R2:W-:Y:S01]  /*7a90*/  STG.E.U16 desc[UR10][R68.64], R15 ;  /* 0x0000000f44007986 */ /* 0x0005e2000c10150a */
[----:B------:R-:W-:-:S02]  /*7aa0*/  PRMT R51, R37, 0x7632, R51 ;  /* 0x0000763225337816 */ /* 0x000fc40000000033 */
[----:B------:R-:W-:Y:S01]  /*7ab0*/  LEA R172, P5, R175, R158, 0x1 ;  /* 0x0000009eafac7211 */ /* 0x000fe200078a08ff */
[----:B------:R-:W-:Y:S01]  /*7ac0*/  STG.E.U16 desc[UR10][R72.64], R36 ;  /* 0x0000002448007986 */ /* 0x000fe2000c10150a */
[----:B0-----:R-:W-:Y:S02]  /*7ad0*/  PRMT R62, R6, 0x7632, R62 ;  /* 0x00007632063e7816 */ /* 0x001fe4000000003e */
[----:B------:R-:W-:Y:S01]  /*7ae0*/  PRMT R63, R10, 0x7632, R63 ;  /* 0x000076320a3f7816 */ /* 0x000fe2000000003f */
[----:B------:R0:W-:Y:S01]  /*7af0*/  STG.E.U16 desc[UR10][R66.64], R5 ;  /* 0x0000000542007986 */ /* 0x0001e2000c10150a */
[----:B-1----:R-:W-:Y:S02]  /*7b00*/  PRMT R64, R18, 0x7632, R64 ;  /* 0x0000763212407816 */ /* 0x002fe40000000040 */
[----:B------:R-:W-:Y:S01]  /*7b10*/  PRMT R65, R22, 0x7632, R65 ;  /* 0x0000763216417816 */ /* 0x000fe20000000041 */
[----:B------:R1:W-:Y:S01]  /*7b20*/  STG.E.U16 desc[UR10][R70.64], R9 ;  /* 0x0000000946007986 */ /* 0x0003e2000c10150a */
[----:B--2---:R-:W-:-:S02]  /*7b30*/  PRMT R68, R34, 0x7632, R68 ;  /* 0x0000763222447816 */ /* 0x004fc40000000044 */
[----:B------:R-:W-:Y:S01]  /*7b40*/  PRMT R69, R38, 0x7632, R69 ;  /* 0x0000763226457816 */ /* 0x000fe20000000045 */
[----:B------:R-:W-:Y:S01]  /*7b50*/  STG.E.U16 desc[UR10][R74.64], R17 ;  /* 0x000000114a007986 */ /* 0x000fe2000c10150a */
[----:B------:R-:W-:Y:S02]  /*7b60*/  LEA R158, P4, R174, R158, 0x1 ;  /* 0x0000009eae9e7211 */ /* 0x000fe400078808ff */
[-C--:B------:R-:W-:Y:S01]  /*7b70*/  LEA.HI.X.SX32 R173, R175, R176.reuse, 0x1, P5 ;  /* 0x000000b0afad7211 */ /* 0x080fe200028f0eff */
[----:B------:R2:W-:Y:S01]  /*7b80*/  STG.E.U16 desc[UR10][R84.64], R21 ;  /* 0x0000001554007986 */ /* 0x0005e2000c10150a */
[----:B0-----:R-:W-:Y:S02]  /*7b90*/  PRMT R66, R26, 0x7632, R66 ;  /* 0x000076321a427816 */ /* 0x001fe40000000042 */
[----:B------:R-:W-:Y:S01]  /*7ba0*/  PRMT R67, R30, 0x7632, R67 ;  /* 0x000076321e437816 */ /* 0x000fe20000000043 */
[----:B------:R0:W-:Y:S01]  /*7bb0*/  STG.E.U16 desc[UR10][R80.64], R25 ;  /* 0x0000001950007986 */ /* 0x0001e2000c10150a */
[----:B------:R-:W-:Y:S01]  /*7bc0*/  LEA.HI.X.SX32 R159, R174, R176, 0x1, P4 ;  /* 0x000000b0ae9f7211 */ /* 0x000fe200020f0eff */
[----:B-1----:R-:W1:Y:S01]  /*7bd0*/  LDC.64 R8, c[0x0][0x230] ;  /* 0x00008c00ff087b82 */ /* 0x002e620000000a00 */
[----:B------:R-:W-:Y:S01]  /*7be0*/  FSEL R113, R113, -INF , P2 ;  /* 0xff80000071717808 */ /* 0x000fe20001000000 */
[----:B------:R3:W-:Y:S01]  /*7bf0*/  STG.E.U16 desc[UR10][R78.64], R29 ;  /* 0x0000001d4e007986 */ /* 0x0007e2000c10150a */
[----:B------:R-:W-:-:S02]  /*7c00*/  FSEL R5, R114, -INF , P1 ;  /* 0xff80000072057808 */ /* 0x000fc40000800000 */
[----:B------:R-:W-:Y:S01]  /*7c10*/  FSEL R0, R115, -INF , P6 ;  /* 0xff80000073007808 */ /* 0x000fe20003000000 */
[----:B------:R-:W-:Y:S01]  /*7c20*/  STG.E.U16 desc[UR10][R76.64], R33 ;  /* 0x000000214c007986 */ /* 0x000fe2000c10150a */
[----:B--2---:R-:W-:Y:S01]  /*7c30*/  PRMT R84, R27, 0x7632, R84 ;  /* 0x000076321b547816 */ /* 0x004fe20000000054 */
[----:B------:R-:W-:Y:S01]  /*7c40*/  FFMA R113, R113, 0.69314718246459960938, R12 ;  /* 0x3f31721871717823 */ /* 0x000fe2000000000c */
[----:B------:R-:W-:Y:S01]  /*7c50*/  PRMT R85, R31, 0x7632, R85 ;  /* 0x000076321f557816 */ /* 0x000fe20000000055 */
[----:B------:R-:W-:Y:S01]  /*7c60*/  STG.E.U16 desc[UR10][R88.64], R37 ;  /* 0x0000002558007986 */ /* 0x000fe2000c10150a */
[----:B0-----:R-:W-:Y:S01]  /*7c70*/  PRMT R80, R7, 0x7632, R80 ;  /* 0x0000763207507816 */ /* 0x001fe20000000050 */
[----:B------:R-:W-:Y:S01]  /*7c80*/  FFMA R114, R5, 0.69314718246459960938, R152 ;  /* 0x3f31721805727823 */ /* 0x000fe20000000098 */
[----:B------:R-:W-:Y:S01]  /*7c90*/  PRMT R81, R11, 0x7632, R81 ;  /* 0x000076320b517816 */ /* 0x000fe20000000051 */
[----:B------:R0:W-:Y:S01]  /*7ca0*/  STG.E.U16 desc[UR10][R86.64], R43 ;  /* 0x0000002b56007986 */ /* 0x0001e2000c10150a */
[----:B---3--:R-:W-:Y:S01]  /*7cb0*/  PRMT R79, R39, 0x7632, R79 ;  /* 0x00007632274f7816 */ /* 0x008fe2000000004f */
[----:B------:R-:W-:Y:S01]  /*7cc0*/  FFMA R115, R0, 0.69314718246459960938, R153 ;  /* 0x3f31721800737823 */ /* 0x000fe20000000099 */
[C---:B------:R-:W-:Y:S01]  /*7cd0*/  IMAD.SHL.U32 R5, R252.reuse, 0x4, RZ ;  /* 0x00000004fc057824 */ /* 0x040fe200078e00ff */
[----:B------:R2:W-:Y:S01]  /*7ce0*/  STG.E.U16 desc[UR10][R82.64], R41 ;  /* 0x0000002952007986 */ /* 0x0005e2000c10150a */
[----:B------:R-:W-:-:S03]  /*7cf0*/  IMAD.HI R252, R252, 0x4, RZ ;  /* 0x00000004fcfc7827 */ /* 0x000fc600078e02ff */
[----:B------:R-:W-:Y:S01]  /*7d00*/  STG.E.U16 desc[UR10][R90.64], R45 ;  /* 0x0000002d5a007986 */ /* 0x000fe2000c10150a */
[----:B-1----:R-:W-:-:S03]  /*7d10*/  IADD3 R4, P1, P2, R5, UR7, R8 ;  /* 0x0000000705047c10 */ /* 0x002fc6000fa3e008 */
[----:B------:R-:W-:Y:S01]  /*7d20*/  STG.E.U16 desc[UR10][R92.64], R46 ;  /* 0x0000002e5c007986 */ /* 0x000fe2000c10150a */
[----:B0-----:R-:W-:Y:S02]  /*7d30*/  PRMT R86, R35, 0x7632, R86 ;  /* 0x0000763223567816 */ /* 0x001fe40000000056 */
[----:B------:R-:W-:Y:S01]  /*7d40*/  IADD3.X R5, R252, UR5, R9, P1, P2 ;  /* 0x00000005fc057c10 */ /* 0x000fe20008fe4409 */
[----:B------:R-:W-:Y:S01]  /*7d50*/  STG.E.U16 desc[UR10][R96.64], R48 ;  /* 0x0000003060007986 */ /* 0x000fe2000c10150a */
[----:B--2---:R-:W-:Y:S02]  /*7d60*/  PRMT R83, R19, 0x7632, R83 ;  /* 0x0000763213537816 */ /* 0x004fe40000000053 */
[----:B------:R-:W-:Y:S01]  /*7d70*/  PRMT R82, R23, 0x7632, R82 ;  /* 0x0000763217527816 */ /* 0x000fe20000000052 */
[----:B------:R-:W-:Y:S04]  /*7d80*/  STG.E.U16 desc[UR10][R98.64], R49 ;  /* 0x0000003162007986 */ /* 0x000fe8000c10150a */
        /* <DEDUP_REMOVED lines=18> */
[----:B------:R0:W-:Y:S04]  /*7eb0*/  STG.E.U16 desc[UR10][R140.64], R7 ;  /* 0x000000078c007986 */ /* 0x0001e8000c10150a */
[----:B------:R1:W-:Y:S04]  /*7ec0*/  STG.E.U16 desc[UR10][R142.64], R11 ;  /* 0x0000000b8e007986 */ /* 0x0003e8000c10150a */
[----:B------:R1:W-:Y:S04]  /*7ed0*/  STG.E.U16 desc[UR10][R144.64], R19 ;  /* 0x0000001390007986 */ /* 0x0003e8000c10150a */
[----:B------:R1:W-:Y:S01]  /*7ee0*/  STG.E.U16 desc[UR10][R146.64], R23 ;  /* 0x0000001792007986 */ /* 0x0003e2000c10150a */
[----:B0-----:R-:W-:-:S03]  /*7ef0*/  FSEL R7, R112, -INF , P3 ;  /* 0xff80000070077808 */ /* 0x001fc60001800000 */
[----:B------:R1:W-:Y:S02]  /*7f00*/  STG.E.U16 desc[UR10][R148.64], R27 ;  /* 0x0000001b94007986 */ /* 0x0003e4000c10150a */
[----:B------:R-:W-:Y:S02]  /*7f10*/  FFMA R112, R7, 0.69314718246459960938, R2 ;  /* 0x3f31721807707823 */ /* 0x000fe40000000002 */
[----:B------:R1:W-:Y:S04]  /*7f20*/  STG.E.U16 desc[UR10][R150.64], R31 ;  /* 0x0000001f96007986 */ /* 0x0003e8000c10150a */
        /* <DEDUP_REMOVED lines=9> */
[----:B------:R1:W-:Y:S01]  /*7fc0*/  STG.E.U16 desc[UR10][R158.64], R79 ;  /* 0x0000004f9e007986 */ /* 0x0003e2000c10150a */
[----:B------:R-:W-:Y:S06]  /*7fd0*/  BAR.SYNC.DEFER_BLOCKING 0x0 ;  /* 0x0000000000007b1d */ /* 0x000fec0000010000 */
[----:B------:R1:W-:Y:S02]  /*7fe0*/  STS.128 [R3+UR6], R112 ;  /* 0x0000007003007988 */ /* 0x0003e40008000c06 */
[----:B------:R-:W-:Y:S06]  /*7ff0*/  BAR.SYNC.DEFER_BLOCKING 0x0 ;  /* 0x0000000000007b1d */ /* 0x000fec0000010000 */
[----:B------:R-:W-:Y:S05]  /*8000*/  @P0 EXIT ;  /* 0x000000000000094d */ /* 0x000fea0003800000 */
[----:B-1----:R-:W0:Y:S04]  /*8010*/  LDS R3, [R14] ;  /* 0x000000000e037984 */ /* 0x002e280000000800 */
[----:B0-----:R-:W-:Y:S01]  /*8020*/  STG.E desc[UR10][R4.64], R3 ;  /* 0x0000000304007986 */ /* 0x001fe2000c10190a */
[----:B------:R-:W-:Y:S05]  /*8030*/  EXIT ;  /* 0x000000000000794d */ /* 0x000fea0003800000 */
.L_x_2:
[----:B------:R-:W-:-:S00]  /*8040*/  BRA `(.L_x_2) ;  /* 0xfffffffc00fc7947 */ /* 0x000fc0000383ffff */
[----:B------:R-:W-:-:S00]  /*8050*/  NOP ;  /* 0x0000000000007918 */ /* 0x000fc00000000000 */
        /* <DEDUP_REMOVED lines=10> */
.L_x_3:


//--------------------- .nv.global.init           --------------------------
	.section	.nv.global.init,"aw",@progbits
.nv.global.init:
	.type		_$_str,@object
	.size		_$_str,(.L_0 - _$_str)
_$_str:
        /*0000*/ 	.byte	0x5f, 0x5f, 0x43, 0x55, 0x44, 0x41, 0x5f, 0x46, 0x54, 0x5a, 0x00
.L_0:


//--------------------- .nv.shared.attn_fwd       --------------------------
	.section	.nv.shared.attn_fwd,"aw",@nobits
	.sectionflags	@""
	.align	16
	.zero		1024


//--------------------- .nv.shared.reserved.0     --------------------------
	.section	.nv.shared.reserved.0,"aw",@nobits
	.weak		__nv_reservedSMEM_offset_0_alias
	.size		__nv_reservedSMEM_offset_0_alias, 0, 0
	.other		__nv_reservedSMEM_offset_0_alias,@"STO_CUDA_RESERVED_SHARED STV_DEFAULT"
__nv_reservedSMEM_offset_0_alias:
	.zero		0


//--------------------- .nv.constant0.attn_fwd    --------------------------
	.section	.nv.constant0.attn_fwd,"a",@progbits
	.sectionflags	@""
	.align	4
.nv.constant0.attn_fwd:
	.zero		664


//--------------------- SYMBOLS --------------------------

	.type		.nv.reservedSmem.offset0,@object
	.size		.nv.reservedSmem.offset0,0x4
